// auto-generated by cutlass_sweep.gemm — config: {"arch": "sm_100", "cluster_m": 1, "cluster_n": 1, "dtype": "e5m2", "dtype_b": "e5m2", "layout": "nt", "stages": 0, "tile_k": 32, "tile_m": 64, "tile_n": 128}
#include "cutlass/cutlass.h"
#include "cutlass/gemm/collective/collective_builder.hpp"
#include "cutlass/gemm/device/gemm_universal_adapter.h"
#include "cutlass/gemm/kernel/gemm_universal.hpp"
#include "cutlass/epilogue/collective/collective_builder.hpp"

using ElemA = cutlass::float_e5m2_t;
using ElemB = cutlass::float_e5m2_t;
using ElemCD = cutlass::float_e5m2_t;
using Acc  = float;
using TileShape    = cute::Shape<cute::_64, cute::_128, cute::_32>;
using ClusterShape = cute::Shape<cute::_1, cute::_1, cute::_1>;

using CollectiveEpilogue = typename cutlass::epilogue::collective::CollectiveBuilder<
    cutlass::arch::Sm100, cutlass::arch::OpClassTensorOp,
    TileShape, ClusterShape,
    cutlass::epilogue::collective::EpilogueTileAuto,
    Acc, Acc,
    ElemCD, cutlass::layout::RowMajor, 128 / cutlass::sizeof_bits<ElemCD>::value,
    ElemCD, cutlass::layout::RowMajor, 128 / cutlass::sizeof_bits<ElemCD>::value,
    cutlass::epilogue::collective::EpilogueScheduleAuto
  >::CollectiveOp;

using CollectiveMainloop = typename cutlass::gemm::collective::CollectiveBuilder<
    cutlass::arch::Sm100, cutlass::arch::OpClassTensorOp,
    ElemA, cutlass::layout::RowMajor, 128 / cutlass::sizeof_bits<ElemA>::value,
    ElemB, cutlass::layout::ColumnMajor, 128 / cutlass::sizeof_bits<ElemB>::value,
    Acc,
    TileShape, ClusterShape,
    cutlass::gemm::collective::StageCountAutoCarveout<static_cast<int>(sizeof(typename CollectiveEpilogue::SharedStorage))>,
    cutlass::gemm::collective::KernelScheduleAuto
  >::CollectiveOp;

using GemmKernel = cutlass::gemm::kernel::GemmUniversal<
    cute::Shape<int,int,int,int>,
    CollectiveMainloop,
    CollectiveEpilogue
>;
using Gemm = cutlass::gemm::device::GemmUniversalAdapter<GemmKernel>;

// Force the device kernel symbol into the cubin without needing a host main.
auto* _anchor = &cutlass::device_kernel<GemmKernel>;


// ===== COMPILED SASS (sm_100a) =====

	.target	sm_100a

	.elftype	@"ET_EXEC"


//--------------------- .note.nv.tkinfo           --------------------------
	.section	.note.nv.tkinfo,"",@"SHT_NOTE"
	.sectionflags	@"SHF_NOTE_NV_TKINFO"
	.tkinfo
        /*0018*/ 	.word	0x00000002
        /*0030*/ 	.string	""
        /*0030*/ 	.string	"ptxas"
        /*0030*/ 	.string	"Cuda compilation tools, release 13.0, V13.0.88"
        /*0030*/ 	.string	"Build cuda_13.0.r13.0/compiler.36424714_0"
        /*0030*/ 	.string	"-arch sm_100a -m 64 "



//--------------------- .note.nv.cuinfo           --------------------------
	.section	.note.nv.cuinfo,"",@"SHT_NOTE"
	.sectionflags	@"SHF_NOTE_NV_CUINFO"
        /*0018*/ 	.short	0x0002
        /*001a*/ 	.short	0x0064
        /*001c*/ 	.short	0x0082
	.zero		2


//--------------------- .nv.info                  --------------------------
	.section	.nv.info,"",@"SHT_CUDA_INFO"
	.align	4


	//----- nvinfo : EIATTR_REGCOUNT
	.align		4
        /*0000*/ 	.byte	0x04, 0x2f
        /*0002*/ 	.short	(.L_19 - .L_18)
	.align		4
.L_18:
        /*0004*/ 	.word	index@(_ZN7cutlass13device_kernelINS_4gemm6kernel13GemmUniversalIN4cute5tupleIJiiiiEEENS1_10collective13CollectiveMmaINS1_35MainloopSm100TmaUmmaWarpSpecializedILi34ELi2ELi4ENS5_IJNS4_1CILi1EEESB_SB_EEEEENS5_IJNSA_ILi64EEENSA_ILi128EEENSA_ILi32EEEEEENS_12float_e5m2_tENS5_IJlSB_lEEESI_SJ_NS4_8TiledMMAINS4_8MMA_AtomIJNS4_10MMA_TraitsINS4_19SM100_MMA_F8F6F4_SSEJSI_SI_fSE_SF_NS4_17integral_constantINS4_4UMMA5MajorELSQ_0EEESR_NSO_INSP_7ScaleInELSS_0EEEST_EEEEEENS4_6LayoutISC_NS5_IJNSA_ILi0EEESX_SX_EEEEENS5_IJNS4_10UnderscoreES10_S10_EEEEENS4_13SM90_TMA_LOADENS4_14ComposedLayoutINS4_7SwizzleILi1ELi4ELi3EEENS4_18smem_ptr_flag_bitsILi8EEENSW_INS5_IJNSA_ILi8EEESG_EEENS5_IJSG_SB_EEEEEEEvNS4_8identityES13_S1D_vS1E_EENS_8epilogue10collective18CollectiveEpilogueINS1G_23Sm100TmaWarpSpecializedILi2ELi2ELi32ELb0ELb0EEEJSH_NS5_IJNSW_ISE_SB_EES1L_EEESI_SJ_SI_SJ_NS1G_6fusion15FusionCallbacksIS1K_NS1N_17LinearCombinationISI_fSI_fLNS_15FloatRoundStyleE2EEESH_S1M_JEEENS4_5SM1004TMEM4LOAD26SM100_TMEM_LOAD_16dp32b32xES13_NS14_INS15_ILi2ELi4ELi3EEES18_NSW_INS5_IJS19_SE_EEENS5_IJSE_SB_EEEEEEENS4_39AutoVectorizingCopyWithAssumedAlignmentILi128EEENS4_14SM90_TMA_STOREES21_S23_S23_EEEvvEEEEvNT_6ParamsE)
        /*0008*/ 	.word	0x00000080


	//----- nvinfo : EIATTR_FRAME_SIZE
	.align		4
.L_19:
        /*000c*/ 	.byte	0x04, 0x11
        /*000e*/ 	.short	(.L_21 - .L_20)
	.align		4
.L_20:
        /*0010*/ 	.word	index@($__internal_2_$__cuda_sm10x_tcgen05_guardrail_trap_unallocated_columns_being_dealloced)
        /*0014*/ 	.word	0x00000000


	//----- nvinfo : EIATTR_FRAME_SIZE
	.align		4
.L_21:
        /*0018*/ 	.byte	0x04, 0x11
        /*001a*/ 	.short	(.L_23 - .L_22)
	.align		4
.L_22:
        /*001c*/ 	.word	index@($__internal_1_$__cuda_sm10x_tcgen05_guardrail_trap_phase_invalid_during_alloc)
        /*0020*/ 	.word	0x00000000


	//----- nvinfo : EIATTR_FRAME_SIZE
	.align		4
.L_23:
        /*0024*/ 	.byte	0x04, 0x11
        /*0026*/ 	.short	(.L_25 - .L_24)
	.align		4
.L_24:
        /*0028*/ 	.word	index@($__internal_0_$__cuda_sm10x_tcgen05_guardrail_trap_col_being_dealloced_not_returned_by_alloc)
        /*002c*/ 	.word	0x00000000


	//----- nvinfo : EIATTR_FRAME_SIZE
	.align		4
.L_25:
        /*0030*/ 	.byte	0x04, 0x11
        /*0032*/ 	.short	(.L_27 - .L_26)
	.align		4
.L_26:
        /*0034*/ 	.word	index@(_ZN7cutlass13device_kernelINS_4gemm6kernel13GemmUniversalIN4cute5tupleIJiiiiEEENS1_10collective13CollectiveMmaINS1_35MainloopSm100TmaUmmaWarpSpecializedILi34ELi2ELi4ENS5_IJNS4_1CILi1EEESB_SB_EEEEENS5_IJNSA_ILi64EEENSA_ILi128EEENSA_ILi32EEEEEENS_12float_e5m2_tENS5_IJlSB_lEEESI_SJ_NS4_8TiledMMAINS4_8MMA_AtomIJNS4_10MMA_TraitsINS4_19SM100_MMA_F8F6F4_SSEJSI_SI_fSE_SF_NS4_17integral_constantINS4_4UMMA5MajorELSQ_0EEESR_NSO_INSP_7ScaleInELSS_0EEEST_EEEEEENS4_6LayoutISC_NS5_IJNSA_ILi0EEESX_SX_EEEEENS5_IJNS4_10UnderscoreES10_S10_EEEEENS4_13SM90_TMA_LOADENS4_14ComposedLayoutINS4_7SwizzleILi1ELi4ELi3EEENS4_18smem_ptr_flag_bitsILi8EEENSW_INS5_IJNSA_ILi8EEESG_EEENS5_IJSG_SB_EEEEEEEvNS4_8identityES13_S1D_vS1E_EENS_8epilogue10collective18CollectiveEpilogueINS1G_23Sm100TmaWarpSpecializedILi2ELi2ELi32ELb0ELb0EEEJSH_NS5_IJNSW_ISE_SB_EES1L_EEESI_SJ_SI_SJ_NS1G_6fusion15FusionCallbacksIS1K_NS1N_17LinearCombinationISI_fSI_fLNS_15FloatRoundStyleE2EEESH_S1M_JEEENS4_5SM1004TMEM4LOAD26SM100_TMEM_LOAD_16dp32b32xES13_NS14_INS15_ILi2ELi4ELi3EEES18_NSW_INS5_IJS19_SE_EEENS5_IJSE_SB_EEEEEEENS4_39AutoVectorizingCopyWithAssumedAlignmentILi128EEENS4_14SM90_TMA_STOREES21_S23_S23_EEEvvEEEEvNT_6ParamsE)
        /*0038*/ 	.word	0x00000000


	//----- nvinfo : EIATTR_MIN_STACK_SIZE
	.align		4
.L_27:
        /*003c*/ 	.byte	0x04, 0x12
        /*003e*/ 	.short	(.L_29 - .L_28)
	.align		4
.L_28:
        /*0040*/ 	.word	index@(_ZN7cutlass13device_kernelINS_4gemm6kernel13GemmUniversalIN4cute5tupleIJiiiiEEENS1_10collective13CollectiveMmaINS1_35MainloopSm100TmaUmmaWarpSpecializedILi34ELi2ELi4ENS5_IJNS4_1CILi1EEESB_SB_EEEEENS5_IJNSA_ILi64EEENSA_ILi128EEENSA_ILi32EEEEEENS_12float_e5m2_tENS5_IJlSB_lEEESI_SJ_NS4_8TiledMMAINS4_8MMA_AtomIJNS4_10MMA_TraitsINS4_19SM100_MMA_F8F6F4_SSEJSI_SI_fSE_SF_NS4_17integral_constantINS4_4UMMA5MajorELSQ_0EEESR_NSO_INSP_7ScaleInELSS_0EEEST_EEEEEENS4_6LayoutISC_NS5_IJNSA_ILi0EEESX_SX_EEEEENS5_IJNS4_10UnderscoreES10_S10_EEEEENS4_13SM90_TMA_LOADENS4_14ComposedLayoutINS4_7SwizzleILi1ELi4ELi3EEENS4_18smem_ptr_flag_bitsILi8EEENSW_INS5_IJNSA_ILi8EEESG_EEENS5_IJSG_SB_EEEEEEEvNS4_8identityES13_S1D_vS1E_EENS_8epilogue10collective18CollectiveEpilogueINS1G_23Sm100TmaWarpSpecializedILi2ELi2ELi32ELb0ELb0EEEJSH_NS5_IJNSW_ISE_SB_EES1L_EEESI_SJ_SI_SJ_NS1G_6fusion15FusionCallbacksIS1K_NS1N_17LinearCombinationISI_fSI_fLNS_15FloatRoundStyleE2EEESH_S1M_JEEENS4_5SM1004TMEM4LOAD26SM100_TMEM_LOAD_16dp32b32xES13_NS14_INS15_ILi2ELi4ELi3EEES18_NSW_INS5_IJS19_SE_EEENS5_IJSE_SB_EEEEEEENS4_39AutoVectorizingCopyWithAssumedAlignmentILi128EEENS4_14SM90_TMA_STOREES21_S23_S23_EEEvvEEEEvNT_6ParamsE)
        /*0044*/ 	.word	0x00000000
.L_29:


//--------------------- .nv.compat                --------------------------
	.section	.nv.compat,"",@"SHT_CUDA_COMPAT_INFO"
	.align	4
        /*0000*/ 	.byte	0x02, 0x09, 0x01, 0x00, 0x02, 0x02, 0x02, 0x00, 0x02, 0x05, 0x05, 0x00, 0x03, 0x07, 0x01, 0x01
        /*0010*/ 	.byte	0x02, 0x03, 0x01, 0x00, 0x02, 0x06, 0x01, 0x00, 0x04, 0x0b, 0x08, 0x00, 0x09, 0x00, 0x00, 0x00
        /*0020*/ 	.byte	0x00, 0x00, 0x00, 0x00


//--------------------- .nv.info._ZN7cutlass13device_kernelINS_4gemm6kernel13GemmUniversalIN4cute5tupleIJiiiiEEENS1_10collective13CollectiveMmaINS1_35MainloopSm100TmaUmmaWarpSpecializedILi34ELi2ELi4ENS5_IJNS4_1CILi1EEESB_SB_EEEEENS5_IJNSA_ILi64EEENSA_ILi128EEENSA_ILi32EEEEEENS_12float_e5m2_tENS5_IJlSB_lEEESI_SJ_NS4_8TiledMMAINS4_8MMA_AtomIJNS4_10MMA_TraitsINS4_19SM100_MMA_F8F6F4_SSEJSI_SI_fSE_SF_NS4_17integral_constantINS4_4UMMA5MajorELSQ_0EEESR_NSO_INSP_7ScaleInELSS_0EEEST_EEEEEENS4_6LayoutISC_NS5_IJNSA_ILi0EEESX_SX_EEEEENS5_IJNS4_10UnderscoreES10_S10_EEEEENS4_13SM90_TMA_LOADENS4_14ComposedLayoutINS4_7SwizzleILi1ELi4ELi3EEENS4_18smem_ptr_flag_bitsILi8EEENSW_INS5_IJNSA_ILi8EEESG_EEENS5_IJSG_SB_EEEEEEEvNS4_8identityES13_S1D_vS1E_EENS_8epilogue10collective18CollectiveEpilogueINS1G_23Sm100TmaWarpSpecializedILi2ELi2ELi32ELb0ELb0EEEJSH_NS5_IJNSW_ISE_SB_EES1L_EEESI_SJ_SI_SJ_NS1G_6fusion15FusionCallbacksIS1K_NS1N_17LinearCombinationISI_fSI_fLNS_15FloatRoundStyleE2EEESH_S1M_JEEENS4_5SM1004TMEM4LOAD26SM100_TMEM_LOAD_16dp32b32xES13_NS14_INS15_ILi2ELi4ELi3EEES18_NSW_INS5_IJS19_SE_EEENS5_IJSE_SB_EEEEEEENS4_39AutoVectorizingCopyWithAssumedAlignmentILi128EEENS4_14SM90_TMA_STOREES21_S23_S23_EEEvvEEEEvNT_6ParamsE --------------------------
	.section	.nv.info._ZN7cutlass13device_kernelINS_4gemm6kernel13GemmUniversalIN4cute5tupleIJiiiiEEENS1_10collective13CollectiveMmaINS1_35MainloopSm100TmaUmmaWarpSpecializedILi34ELi2ELi4ENS5_IJNS4_1CILi1EEESB_SB_EEEEENS5_IJNSA_ILi64EEENSA_ILi128EEENSA_ILi32EEEEEENS_12float_e5m2_tENS5_IJlSB_lEEESI_SJ_NS4_8TiledMMAINS4_8MMA_AtomIJNS4_10MMA_TraitsINS4_19SM100_MMA_F8F6F4_SSEJSI_SI_fSE_SF_NS4_17integral_constantINS4_4UMMA5MajorELSQ_0EEESR_NSO_INSP_7ScaleInELSS_0EEEST_EEEEEENS4_6LayoutISC_NS5_IJNSA_ILi0EEESX_SX_EEEEENS5_IJNS4_10UnderscoreES10_S10_EEEEENS4_13SM90_TMA_LOADENS4_14ComposedLayoutINS4_7SwizzleILi1ELi4ELi3EEENS4_18smem_ptr_flag_bitsILi8EEENSW_INS5_IJNSA_ILi8EEESG_EEENS5_IJSG_SB_EEEEEEEvNS4_8identityES13_S1D_vS1E_EENS_8epilogue10collective18CollectiveEpilogueINS1G_23Sm100TmaWarpSpecializedILi2ELi2ELi32ELb0ELb0EEEJSH_NS5_IJNSW_ISE_SB_EES1L_EEESI_SJ_SI_SJ_NS1G_6fusion15FusionCallbacksIS1K_NS1N_17LinearCombinationISI_fSI_fLNS_15FloatRoundStyleE2EEESH_S1M_JEEENS4_5SM1004TMEM4LOAD26SM100_TMEM_LOAD_16dp32b32xES13_NS14_INS15_ILi2ELi4ELi3EEES18_NSW_INS5_IJS19_SE_EEENS5_IJSE_SB_EEEEEEENS4_39AutoVectorizingCopyWithAssumedAlignmentILi128EEENS4_14SM90_TMA_STOREES21_S23_S23_EEEvvEEEEvNT_6ParamsE,"",@"SHT_CUDA_INFO"
	.sectionflags	@""
	.align	4


	//----- nvinfo : EIATTR_CUDA_API_VERSION
	.align		4
        /*0000*/ 	.byte	0x04, 0x37
        /*0002*/ 	.short	(.L_31 - .L_30)
.L_30:
        /*0004*/ 	.word	0x00000082


	//----- nvinfo : EIATTR_KPARAM_INFO
	.align		4
.L_31:
        /*0008*/ 	.byte	0x04, 0x17
        /*000a*/ 	.short	(.L_33 - .L_32)
.L_32:
        /*000c*/ 	.word	0x00000000
        /*0010*/ 	.short	0x0000
        /*0012*/ 	.short	0x0000
        /*0014*/ 	.byte	0x00, 0xf0, 0x01, 0x20


	//----- nvinfo : EIATTR_AT_ENTRY_FRAGMENTS
	.align		4
.L_33:
        /*0018*/ 	.byte	0x04, 0x4f
        /*001a*/ 	.short	(.L_35 - .L_34)


	//   ....[0]....
.L_34:
        /*001c*/ 	.word	0x00000006


	//----- nvinfo : EIATTR_RESERVED_SMEM_USED
	.align		4
.L_35:
        /*0020*/ 	.byte	0x01, 0x41
	.zero		2


	//----- nvinfo : EIATTR_SPARSE_MMA_MASK
	.align		4
        /*0024*/ 	.byte	0x03, 0x50
        /*0026*/ 	.short	0x0000


	//----- nvinfo : EIATTR_TCGEN05_1CTA_USED
	.align		4
        /*0028*/ 	.byte	0x01, 0x51
	.zero		2


	//----- nvinfo : EIATTR_MAXREG_COUNT
	.align		4
        /*002c*/ 	.byte	0x03, 0x1b
        /*002e*/ 	.short	0x00ff


	//----- nvinfo : EIATTR_NUM_BARRIERS
	.align		4
        /*0030*/ 	.byte	0x02, 0x4c
        /*0032*/ 	.byte	0x07
	.zero		1


	//----- nvinfo : EIATTR_EXTERNS
	.align		4
        /*0034*/ 	.byte	0x04, 0x0f
        /*0036*/ 	.short	(.L_37 - .L_36)


	//   ....[0]....
	.align		4
.L_36:
        /*0038*/ 	.word	index@(__assertfail)


	//----- nvinfo : EIATTR_MERCURY_ISA_VERSION
	.align		4
.L_37:
        /*003c*/ 	.byte	0x03, 0x5f
        /*003e*/ 	.short	0x0101


	//----- nvinfo : EIATTR_INT_WARP_WIDE_INSTR_OFFSETS
	.align		4
        /*0040*/ 	.byte	0x04, 0x31
        /*0042*/ 	.short	(.L_39 - .L_38)


	//   ....[0]....
.L_38:
        /*0044*/ 	.word	0x000021a0


	//   ....[1]....
        /*0048*/ 	.word	0x00004be0


	//   ....[2]....
        /*004c*/ 	.word	0x00004c00


	//   ....[3]....
        /*0050*/ 	.word	0x00004c30


	//   ....[4]....
        /*0054*/ 	.word	0x00005560


	//   ....[5]....
        /*0058*/ 	.word	0x000055d0


	//   ....[6]....
        /*005c*/ 	.word	0x000057b0


	//   ....[7]....
        /*0060*/ 	.word	0x00005910


	//----- nvinfo : EIATTR_COOP_GROUP_MASK_REGIDS
	.align		4
.L_39:
        /*0064*/ 	.byte	0x04, 0x29
        /*0066*/ 	.short	(.L_41 - .L_40)


	//   ....[0]....
.L_40:
        /*0068*/ 	.word	0xffffffff


	//   ....[1]....
        /*006c*/ 	.word	0xffffffff


	//   ....[2]....
        /*0070*/ 	.word	0xffffffff


	//   ....[3]....
        /*0074*/ 	.word	0xffffffff


	//   ....[4]....
        /*0078*/ 	.word	0xffffffff


	//   ....[5]....
        /*007c*/ 	.word	0xffffffff


	//   ....[6]....
        /*0080*/ 	.word	0xffffffff


	//   ....[7]....
        /*0084*/ 	.word	0xffffffff


	//   ....[8]....
        /*0088*/ 	.word	0xffffffff


	//   ....[9]....
        /*008c*/ 	.word	0xffffffff


	//   ....[10]....
        /*0090*/ 	.word	0xffffffff


	//   ....[11]....
        /*0094*/ 	.word	0xffffffff


	//   ....[12]....
        /*0098*/ 	.word	0xffffffff


	//----- nvinfo : EIATTR_COOP_GROUP_INSTR_OFFSETS
	.align		4
.L_41:
        /*009c*/ 	.byte	0x04, 0x28
        /*009e*/ 	.short	(.L_43 - .L_42)


	//   ....[0]....
.L_42:
        /*00a0*/ 	.word	0x00000090


	//   ....[1]....
        /*00a4*/ 	.word	0x000004d0


	//   ....[2]....
        /*00a8*/ 	.word	0x00000a30


	//   ....[3]....
        /*00ac*/ 	.word	0x00000b90


	//   ....[4]....
        /*00b0*/ 	.word	0x00000c90


	//   ....[5]....
        /*00b4*/ 	.word	0x00000e00


	//   ....[6]....
        /*00b8*/ 	.word	0x00000fa0


	//   ....[7]....
        /*00bc*/ 	.word	0x00002080


	//   ....[8]....
        /*00c0*/ 	.word	0x00003f40


	//   ....[9]....
        /*00c4*/ 	.word	0x00004150


	//   ....[10]....
        /*00c8*/ 	.word	0x00004180


	//   ....[11]....
        /*00cc*/ 	.word	0x00004ac0


	//   ....[12]....
        /*00d0*/ 	.word	0x00004cf0


	//----- nvinfo : EIATTR_VRC_CTA_INIT_COUNT
	.align		4
.L_43:
        /*00d4*/ 	.byte	0x02, 0x4a
        /*00d6*/ 	.byte	0x80
	.zero		1


	//----- nvinfo : EIATTR_SYSCALL_OFFSETS
	.align		4
        /*00d8*/ 	.byte	0x04, 0x46
        /*00da*/ 	.short	(.L_45 - .L_44)


	//   ....[0]....
.L_44:
        /*00dc*/ 	.word	0x00006350


	//   ....[1]....
        /*00e0*/ 	.word	0x00006490


	//   ....[2]....
        /*00e4*/ 	.word	0x00006c90


	//   ....[3]....
        /*00e8*/ 	.word	0x00007a20


	//----- nvinfo : EIATTR_MBARRIER_INSTR_OFFSETS
	.align		4
.L_45:
        /*00ec*/ 	.byte	0x04, 0x39
        /*00ee*/ 	.short	(.L_47 - .L_46)


	//   ....[0]....
.L_46:
        /*00f0*/ 	.word	0x000005d0
        /*00f4*/ 	.word	0x000000ff
        /*00f8*/ 	.word	0x00000000
        /*00fc*/ 	.short	0x0100
        /*00fe*/ 	.byte	0x05
	.zero		1


	//   ....[1]....
        /*0100*/ 	.word	0x000005e0
        /*0104*/ 	.word	0x000000ff
        /*0108*/ 	.word	0x00000110
        /*010c*/ 	.short	0x0100
        /*010e*/ 	.byte	0x05
	.zero		1


	//   ....[2]....
        /*0110*/ 	.word	0x000005f0
        /*0114*/ 	.word	0x000000ff
        /*0118*/ 	.word	0x00000008
        /*011c*/ 	.short	0x0100
        /*011e*/ 	.byte	0x05
	.zero		1


	//   ....[3]....
        /*0120*/ 	.word	0x00000600
        /*0124*/ 	.word	0x000000ff
        /*0128*/ 	.word	0x00000118
        /*012c*/ 	.short	0x0100
        /*012e*/ 	.byte	0x05
	.zero		1


	//   ....[4]....
        /*0130*/ 	.word	0x00000610
        /*0134*/ 	.word	0x000000ff
        /*0138*/ 	.word	0x00000010
        /*013c*/ 	.short	0x0100
        /*013e*/ 	.byte	0x05
	.zero		1


	//   ....[5]....
        /*0140*/ 	.word	0x00000620
        /*0144*/ 	.word	0x000000ff
        /*0148*/ 	.word	0x00000120
        /*014c*/ 	.short	0x0100
        /*014e*/ 	.byte	0x05
	.zero		1


	//   ....[6]....
        /*0150*/ 	.word	0x00000630
        /*0154*/ 	.word	0x000000ff
        /*0158*/ 	.word	0x00000018
        /*015c*/ 	.short	0x0100
        /*015e*/ 	.byte	0x05
	.zero		1


	//   ....[7]....
        /*0160*/ 	.word	0x00000640
        /*0164*/ 	.word	0x000000ff
        /*0168*/ 	.word	0x00000128
        /*016c*/ 	.short	0x0100
        /*016e*/ 	.byte	0x05
	.zero		1


	//   ....[8]....
        /*0170*/ 	.word	0x00000650
        /*0174*/ 	.word	0x000000ff
        /*0178*/ 	.word	0x00000020
        /*017c*/ 	.short	0x0100
        /*017e*/ 	.byte	0x05
	.zero		1


	//   ....[9]....
        /*0180*/ 	.word	0x00000660
        /*0184*/ 	.word	0x000000ff
        /*0188*/ 	.word	0x00000130
        /*018c*/ 	.short	0x0100
        /*018e*/ 	.byte	0x05
	.zero		1


	//   ....[10]....
        /*0190*/ 	.word	0x00000670
        /*0194*/ 	.word	0x000000ff
        /*0198*/ 	.word	0x00000028
        /*019c*/ 	.short	0x0100
        /*019e*/ 	.byte	0x05
	.zero		1


	//   ....[11]....
        /*01a0*/ 	.word	0x00000680
        /*01a4*/ 	.word	0x000000ff
        /*01a8*/ 	.word	0x00000138
        /*01ac*/ 	.short	0x0100
        /*01ae*/ 	.byte	0x05
	.zero		1


	//   ....[12]....
        /*01b0*/ 	.word	0x00000690
        /*01b4*/ 	.word	0x000000ff
        /*01b8*/ 	.word	0x00000030
        /*01bc*/ 	.short	0x0100
        /*01be*/ 	.byte	0x05
	.zero		1


	//   ....[13]....
        /*01c0*/ 	.word	0x000006a0
        /*01c4*/ 	.word	0x000000ff
        /*01c8*/ 	.word	0x00000140
        /*01cc*/ 	.short	0x0100
        /*01ce*/ 	.byte	0x05
	.zero		1


	//   ....[14]....
        /*01d0*/ 	.word	0x000006b0
        /*01d4*/ 	.word	0x000000ff
        /*01d8*/ 	.word	0x00000038
        /*01dc*/ 	.short	0x0100
        /*01de*/ 	.byte	0x05
	.zero		1


	//   ....[15]....
        /*01e0*/ 	.word	0x000006c0
        /*01e4*/ 	.word	0x000000ff
        /*01e8*/ 	.word	0x00000148
        /*01ec*/ 	.short	0x0100
        /*01ee*/ 	.byte	0x05
	.zero		1


	//   ....[16]....
        /*01f0*/ 	.word	0x000006d0
        /*01f4*/ 	.word	0x000000ff
        /*01f8*/ 	.word	0x00000040
        /*01fc*/ 	.short	0x0100
        /*01fe*/ 	.byte	0x05
	.zero		1


	//   ....[17]....
        /*0200*/ 	.word	0x000006e0
        /*0204*/ 	.word	0x000000ff
        /*0208*/ 	.word	0x00000150
        /*020c*/ 	.short	0x0100
        /*020e*/ 	.byte	0x05
	.zero		1


	//   ....[18]....
        /*0210*/ 	.word	0x000006f0
        /*0214*/ 	.word	0x000000ff
        /*0218*/ 	.word	0x00000048
        /*021c*/ 	.short	0x0100
        /*021e*/ 	.byte	0x05
	.zero		1


	//   ....[19]....
        /*0220*/ 	.word	0x00000700
        /*0224*/ 	.word	0x000000ff
        /*0228*/ 	.word	0x00000158
        /*022c*/ 	.short	0x0100
        /*022e*/ 	.byte	0x05
	.zero		1


	//   ....[20]....
        /*0230*/ 	.word	0x00000710
        /*0234*/ 	.word	0x000000ff
        /*0238*/ 	.word	0x00000050
        /*023c*/ 	.short	0x0100
        /*023e*/ 	.byte	0x05
	.zero		1


	//   ....[21]....
        /*0240*/ 	.word	0x00000720
        /*0244*/ 	.word	0x000000ff
        /*0248*/ 	.word	0x00000160
        /*024c*/ 	.short	0x0100
        /*024e*/ 	.byte	0x05
	.zero		1


	//   ....[22]....
        /*0250*/ 	.word	0x00000730
        /*0254*/ 	.word	0x000000ff
        /*0258*/ 	.word	0x00000058
        /*025c*/ 	.short	0x0100
        /*025e*/ 	.byte	0x05
	.zero		1


	//   ....[23]....
        /*0260*/ 	.word	0x00000740
        /*0264*/ 	.word	0x000000ff
        /*0268*/ 	.word	0x00000168
        /*026c*/ 	.short	0x0100
        /*026e*/ 	.byte	0x05
	.zero		1


	//   ....[24]....
        /*0270*/ 	.word	0x00000750
        /*0274*/ 	.word	0x000000ff
        /*0278*/ 	.word	0x00000060
        /*027c*/ 	.short	0x0100
        /*027e*/ 	.byte	0x05
	.zero		1


	//   ....[25]....
        /*0280*/ 	.word	0x00000760
        /*0284*/ 	.word	0x000000ff
        /*0288*/ 	.word	0x00000170
        /*028c*/ 	.short	0x0100
        /*028e*/ 	.byte	0x05
	.zero		1


	//   ....[26]....
        /*0290*/ 	.word	0x00000770
        /*0294*/ 	.word	0x000000ff
        /*0298*/ 	.word	0x00000068
        /*029c*/ 	.short	0x0100
        /*029e*/ 	.byte	0x05
	.zero		1


	//   ....[27]....
        /*02a0*/ 	.word	0x00000780
        /*02a4*/ 	.word	0x000000ff
        /*02a8*/ 	.word	0x00000178
        /*02ac*/ 	.short	0x0100
        /*02ae*/ 	.byte	0x05
	.zero		1


	//   ....[28]....
        /*02b0*/ 	.word	0x00000790
        /*02b4*/ 	.word	0x000000ff
        /*02b8*/ 	.word	0x00000070
        /*02bc*/ 	.short	0x0100
        /*02be*/ 	.byte	0x05
	.zero		1


	//   ....[29]....
        /*02c0*/ 	.word	0x000007a0
        /*02c4*/ 	.word	0x000000ff
        /*02c8*/ 	.word	0x00000180
        /*02cc*/ 	.short	0x0100
        /*02ce*/ 	.byte	0x05
	.zero		1


	//   ....[30]....
        /*02d0*/ 	.word	0x000007b0
        /*02d4*/ 	.word	0x000000ff
        /*02d8*/ 	.word	0x00000078
        /*02dc*/ 	.short	0x0100
        /*02de*/ 	.byte	0x05
	.zero		1


	//   ....[31]....
        /*02e0*/ 	.word	0x000007c0
        /*02e4*/ 	.word	0x000000ff
        /*02e8*/ 	.word	0x00000188
        /*02ec*/ 	.short	0x0100
        /*02ee*/ 	.byte	0x05
	.zero		1


	//   ....[32]....
        /*02f0*/ 	.word	0x000007d0
        /*02f4*/ 	.word	0x000000ff
        /*02f8*/ 	.word	0x00000080
        /*02fc*/ 	.short	0x0100
        /*02fe*/ 	.byte	0x05
	.zero		1


	//   ....[33]....
        /*0300*/ 	.word	0x000007e0
        /*0304*/ 	.word	0x000000ff
        /*0308*/ 	.word	0x00000190
        /*030c*/ 	.short	0x0100
        /*030e*/ 	.byte	0x05
	.zero		1


	//   ....[34]....
        /*0310*/ 	.word	0x000007f0
        /*0314*/ 	.word	0x000000ff
        /*0318*/ 	.word	0x00000088
        /*031c*/ 	.short	0x0100
        /*031e*/ 	.byte	0x05
	.zero		1


	//   ....[35]....
        /*0320*/ 	.word	0x00000800
        /*0324*/ 	.word	0x000000ff
        /*0328*/ 	.word	0x00000198
        /*032c*/ 	.short	0x0100
        /*032e*/ 	.byte	0x05
	.zero		1


	//   ....[36]....
        /*0330*/ 	.word	0x00000810
        /*0334*/ 	.word	0x000000ff
        /*0338*/ 	.word	0x00000090
        /*033c*/ 	.short	0x0100
        /*033e*/ 	.byte	0x05
	.zero		1


	//   ....[37]....
        /*0340*/ 	.word	0x00000820
        /*0344*/ 	.word	0x000000ff
        /*0348*/ 	.word	0x000001a0
        /*034c*/ 	.short	0x0100
        /*034e*/ 	.byte	0x05
	.zero		1


	//   ....[38]....
        /*0350*/ 	.word	0x00000830
        /*0354*/ 	.word	0x000000ff
        /*0358*/ 	.word	0x00000098
        /*035c*/ 	.short	0x0100
        /*035e*/ 	.byte	0x05
	.zero		1


	//   ....[39]....
        /*0360*/ 	.word	0x00000840
        /*0364*/ 	.word	0x000000ff
        /*0368*/ 	.word	0x000001a8
        /*036c*/ 	.short	0x0100
        /*036e*/ 	.byte	0x05
	.zero		1


	//   ....[40]....
        /*0370*/ 	.word	0x00000850
        /*0374*/ 	.word	0x000000ff
        /*0378*/ 	.word	0x000000a0
        /*037c*/ 	.short	0x0100
        /*037e*/ 	.byte	0x05
	.zero		1


	//   ....[41]....
        /*0380*/ 	.word	0x00000860
        /*0384*/ 	.word	0x000000ff
        /*0388*/ 	.word	0x000001b0
        /*038c*/ 	.short	0x0100
        /*038e*/ 	.byte	0x05
	.zero		1


	//   ....[42]....
        /*0390*/ 	.word	0x00000870
        /*0394*/ 	.word	0x000000ff
        /*0398*/ 	.word	0x000000a8
        /*039c*/ 	.short	0x0100
        /*039e*/ 	.byte	0x05
	.zero		1


	//   ....[43]....
        /*03a0*/ 	.word	0x00000880
        /*03a4*/ 	.word	0x000000ff
        /*03a8*/ 	.word	0x000001b8
        /*03ac*/ 	.short	0x0100
        /*03ae*/ 	.byte	0x05
	.zero		1


	//   ....[44]....
        /*03b0*/ 	.word	0x00000890
        /*03b4*/ 	.word	0x000000ff
        /*03b8*/ 	.word	0x000000b0
        /*03bc*/ 	.short	0x0100
        /*03be*/ 	.byte	0x05
	.zero		1


	//   ....[45]....
        /*03c0*/ 	.word	0x000008a0
        /*03c4*/ 	.word	0x000000ff
        /*03c8*/ 	.word	0x000001c0
        /*03cc*/ 	.short	0x0100
        /*03ce*/ 	.byte	0x05
	.zero		1


	//   ....[46]....
        /*03d0*/ 	.word	0x000008b0
        /*03d4*/ 	.word	0x000000ff
        /*03d8*/ 	.word	0x000000b8
        /*03dc*/ 	.short	0x0100
        /*03de*/ 	.byte	0x05
	.zero		1


	//   ....[47]....
        /*03e0*/ 	.word	0x000008c0
        /*03e4*/ 	.word	0x000000ff
        /*03e8*/ 	.word	0x000001c8
        /*03ec*/ 	.short	0x0100
        /*03ee*/ 	.byte	0x05
	.zero		1


	//   ....[48]....
        /*03f0*/ 	.word	0x000008d0
        /*03f4*/ 	.word	0x000000ff
        /*03f8*/ 	.word	0x000000c0
        /*03fc*/ 	.short	0x0100
        /*03fe*/ 	.byte	0x05
	.zero		1


	//   ....[49]....
        /*0400*/ 	.word	0x000008e0
        /*0404*/ 	.word	0x000000ff
        /*0408*/ 	.word	0x000001d0
        /*040c*/ 	.short	0x0100
        /*040e*/ 	.byte	0x05
	.zero		1


	//   ....[50]....
        /*0410*/ 	.word	0x000008f0
        /*0414*/ 	.word	0x000000ff
        /*0418*/ 	.word	0x000000c8
        /*041c*/ 	.short	0x0100
        /*041e*/ 	.byte	0x05
	.zero		1


	//   ....[51]....
        /*0420*/ 	.word	0x00000900
        /*0424*/ 	.word	0x000000ff
        /*0428*/ 	.word	0x000001d8
        /*042c*/ 	.short	0x0100
        /*042e*/ 	.byte	0x05
	.zero		1


	//   ....[52]....
        /*0430*/ 	.word	0x00000910
        /*0434*/ 	.word	0x000000ff
        /*0438*/ 	.word	0x000000d0
        /*043c*/ 	.short	0x0100
        /*043e*/ 	.byte	0x05
	.zero		1


	//   ....[53]....
        /*0440*/ 	.word	0x00000920
        /*0444*/ 	.word	0x000000ff
        /*0448*/ 	.word	0x000001e0
        /*044c*/ 	.short	0x0100
        /*044e*/ 	.byte	0x05
	.zero		1


	//   ....[54]....
        /*0450*/ 	.word	0x00000930
        /*0454*/ 	.word	0x000000ff
        /*0458*/ 	.word	0x000000d8
        /*045c*/ 	.short	0x0100
        /*045e*/ 	.byte	0x05
	.zero		1


	//   ....[55]....
        /*0460*/ 	.word	0x00000940
        /*0464*/ 	.word	0x000000ff
        /*0468*/ 	.word	0x000001e8
        /*046c*/ 	.short	0x0100
        /*046e*/ 	.byte	0x05
	.zero		1


	//   ....[56]....
        /*0470*/ 	.word	0x00000950
        /*0474*/ 	.word	0x000000ff
        /*0478*/ 	.word	0x000000e0
        /*047c*/ 	.short	0x0100
        /*047e*/ 	.byte	0x05
	.zero		1


	//   ....[57]....
        /*0480*/ 	.word	0x00000960
        /*0484*/ 	.word	0x000000ff
        /*0488*/ 	.word	0x000001f0
        /*048c*/ 	.short	0x0100
        /*048e*/ 	.byte	0x05
	.zero		1


	//   ....[58]....
        /*0490*/ 	.word	0x00000970
        /*0494*/ 	.word	0x000000ff
        /*0498*/ 	.word	0x000000e8
        /*049c*/ 	.short	0x0100
        /*049e*/ 	.byte	0x05
	.zero		1


	//   ....[59]....
        /*04a0*/ 	.word	0x00000980
        /*04a4*/ 	.word	0x000000ff
        /*04a8*/ 	.word	0x000001f8
        /*04ac*/ 	.short	0x0100
        /*04ae*/ 	.byte	0x05
	.zero		1


	//   ....[60]....
        /*04b0*/ 	.word	0x00000990
        /*04b4*/ 	.word	0x000000ff
        /*04b8*/ 	.word	0x000000f0
        /*04bc*/ 	.short	0x0100
        /*04be*/ 	.byte	0x05
	.zero		1


	//   ....[61]....
        /*04c0*/ 	.word	0x000009a0
        /*04c4*/ 	.word	0x000000ff
        /*04c8*/ 	.word	0x00000200
        /*04cc*/ 	.short	0x0100
        /*04ce*/ 	.byte	0x05
	.zero		1


	//   ....[62]....
        /*04d0*/ 	.word	0x000009b0
        /*04d4*/ 	.word	0x000000ff
        /*04d8*/ 	.word	0x000000f8
        /*04dc*/ 	.short	0x0100
        /*04de*/ 	.byte	0x05
	.zero		1


	//   ....[63]....
        /*04e0*/ 	.word	0x000009c0
        /*04e4*/ 	.word	0x000000ff
        /*04e8*/ 	.word	0x00000208
        /*04ec*/ 	.short	0x0100
        /*04ee*/ 	.byte	0x05
	.zero		1


	//   ....[64]....
        /*04f0*/ 	.word	0x000009d0
        /*04f4*/ 	.word	0x000000ff
        /*04f8*/ 	.word	0x00000100
        /*04fc*/ 	.short	0x0100
        /*04fe*/ 	.byte	0x05
	.zero		1


	//   ....[65]....
        /*0500*/ 	.word	0x000009e0
        /*0504*/ 	.word	0x000000ff
        /*0508*/ 	.word	0x00000210
        /*050c*/ 	.short	0x0100
        /*050e*/ 	.byte	0x05
	.zero		1


	//   ....[66]....
        /*0510*/ 	.word	0x000009f0
        /*0514*/ 	.word	0x000000ff
        /*0518*/ 	.word	0x00000108
        /*051c*/ 	.short	0x0100
        /*051e*/ 	.byte	0x05
	.zero		1


	//   ....[67]....
        /*0520*/ 	.word	0x00000a00
        /*0524*/ 	.word	0x000000ff
        /*0528*/ 	.word	0x00000218
        /*052c*/ 	.short	0x0100
        /*052e*/ 	.byte	0x05
	.zero		1


	//   ....[68]....
        /*0530*/ 	.word	0x00000b40
        /*0534*/ 	.word	0x000000ff
        /*0538*/ 	.word	0x00000220
        /*053c*/ 	.short	0x0100
        /*053e*/ 	.byte	0x07
	.zero		1


	//   ....[69]....
        /*0540*/ 	.word	0x00000b50
        /*0544*/ 	.word	0x000000ff
        /*0548*/ 	.word	0x00000230
        /*054c*/ 	.short	0x0100
        /*054e*/ 	.byte	0x07
	.zero		1


	//   ....[70]....
        /*0550*/ 	.word	0x00000b60
        /*0554*/ 	.word	0x000000ff
        /*0558*/ 	.word	0x00000228
        /*055c*/ 	.short	0x0100
        /*055e*/ 	.byte	0x07
	.zero		1


	//   ....[71]....
        /*0560*/ 	.word	0x00000b70
        /*0564*/ 	.word	0x000000ff
        /*0568*/ 	.word	0x00000238
        /*056c*/ 	.short	0x0100
        /*056e*/ 	.byte	0x07
	.zero		1


	//   ....[72]....
        /*0570*/ 	.word	0x00000c60
        /*0574*/ 	.word	0x000000ff
        /*0578*/ 	.word	0x00000240
        /*057c*/ 	.short	0x0100
        /*057e*/ 	.byte	0x05
	.zero		1


	//   ....[73]....
        /*0580*/ 	.word	0x00000c70
        /*0584*/ 	.word	0x000000ff
        /*0588*/ 	.word	0x00000248
        /*058c*/ 	.short	0x0100
        /*058e*/ 	.byte	0x05
	.zero		1


	//   ....[74]....
        /*0590*/ 	.word	0x00000db0
        /*0594*/ 	.word	0x000000ff
        /*0598*/ 	.word	0x00000250
        /*059c*/ 	.short	0x0100
        /*059e*/ 	.byte	0x05
	.zero		1


	//   ....[75]....
        /*05a0*/ 	.word	0x00000dc0
        /*05a4*/ 	.word	0x000000ff
        /*05a8*/ 	.word	0x00000260
        /*05ac*/ 	.short	0x0100
        /*05ae*/ 	.byte	0x05
	.zero		1


	//   ....[76]....
        /*05b0*/ 	.word	0x00000dd0
        /*05b4*/ 	.word	0x000000ff
        /*05b8*/ 	.word	0x00000258
        /*05bc*/ 	.short	0x0100
        /*05be*/ 	.byte	0x05
	.zero		1


	//   ....[77]....
        /*05c0*/ 	.word	0x00000de0
        /*05c4*/ 	.word	0x000000ff
        /*05c8*/ 	.word	0x00000268
        /*05cc*/ 	.short	0x0100
        /*05ce*/ 	.byte	0x05
	.zero		1


	//   ....[78]....
        /*05d0*/ 	.word	0x00000f10
        /*05d4*/ 	.word	0x000000ff
        /*05d8*/ 	.word	0x00000270
        /*05dc*/ 	.short	0x0100
        /*05de*/ 	.byte	0x07
	.zero		1


	//   ....[79]....
        /*05e0*/ 	.word	0x00000f20
        /*05e4*/ 	.word	0x000000ff
        /*05e8*/ 	.word	0x00000290
        /*05ec*/ 	.short	0x0100
        /*05ee*/ 	.byte	0x07
	.zero		1


	//   ....[80]....
        /*05f0*/ 	.word	0x00000f30
        /*05f4*/ 	.word	0x000000ff
        /*05f8*/ 	.word	0x00000278
        /*05fc*/ 	.short	0x0100
        /*05fe*/ 	.byte	0x07
	.zero		1


	//   ....[81]....
        /*0600*/ 	.word	0x00000f40
        /*0604*/ 	.word	0x000000ff
        /*0608*/ 	.word	0x00000298
        /*060c*/ 	.short	0x0100
        /*060e*/ 	.byte	0x07
	.zero		1


	//   ....[82]....
        /*0610*/ 	.word	0x00000f50
        /*0614*/ 	.word	0x000000ff
        /*0618*/ 	.word	0x00000280
        /*061c*/ 	.short	0x0100
        /*061e*/ 	.byte	0x07
	.zero		1


	//   ....[83]....
        /*0620*/ 	.word	0x00000f60
        /*0624*/ 	.word	0x000000ff
        /*0628*/ 	.word	0x000002a0
        /*062c*/ 	.short	0x0100
        /*062e*/ 	.byte	0x07
	.zero		1


	//   ....[84]....
        /*0630*/ 	.word	0x00000f70
        /*0634*/ 	.word	0x000000ff
        /*0638*/ 	.word	0x00000288
        /*063c*/ 	.short	0x0100
        /*063e*/ 	.byte	0x07
	.zero		1


	//   ....[85]....
        /*0640*/ 	.word	0x00000f80
        /*0644*/ 	.word	0x000000ff
        /*0648*/ 	.word	0x000002a8
        /*064c*/ 	.short	0x0100
        /*064e*/ 	.byte	0x07
	.zero		1


	//   ....[86]....
        /*0650*/ 	.word	0x00001070
        /*0654*/ 	.word	0x000000ff
        /*0658*/ 	.word	0x000002b0
        /*065c*/ 	.short	0x0100
        /*065e*/ 	.byte	0x05
	.zero		1


	//   ....[87]....
        /*0660*/ 	.word	0x00001080
        /*0664*/ 	.word	0x000000ff
        /*0668*/ 	.word	0x000002c0
        /*066c*/ 	.short	0x0100
        /*066e*/ 	.byte	0x05
	.zero		1


	//   ....[88]....
        /*0670*/ 	.word	0x00001090
        /*0674*/ 	.word	0x000000ff
        /*0678*/ 	.word	0x000002b8
        /*067c*/ 	.short	0x0100
        /*067e*/ 	.byte	0x05
	.zero		1


	//   ....[89]....
        /*0680*/ 	.word	0x000010a0
        /*0684*/ 	.word	0x000000ff
        /*0688*/ 	.word	0x000002c8
        /*068c*/ 	.short	0x0100
        /*068e*/ 	.byte	0x05
	.zero		1


	//   ....[90]....
        /*0690*/ 	.word	0x00001980
        /*0694*/ 	.word	0x00000003
        /*0698*/ 	.word	0x000002c0
        /*069c*/ 	.short	0x010a
        /*069e*/ 	.byte	0xff
	.zero		1


	//   ....[91]....
        /*06a0*/ 	.word	0x000019b0
        /*06a4*/ 	.word	0x00000003
        /*06a8*/ 	.word	0x000002b0
        /*06ac*/ 	.short	0x0101
        /*06ae*/ 	.byte	0xff
	.zero		1


	//   ....[92]....
        /*06b0*/ 	.word	0x00001a80
        /*06b4*/ 	.word	0x000000ff
        /*06b8*/ 	.word	0x00000110
        /*06bc*/ 	.short	0x010a
        /*06be*/ 	.byte	0x08
	.zero		1


	//   ....[93]....
        /*06c0*/ 	.word	0x00001b20
        /*06c4*/ 	.word	0x000000ff
        /*06c8*/ 	.word	0x00000110
        /*06cc*/ 	.short	0x010a
        /*06ce*/ 	.byte	0x21
	.zero		1


	//   ....[94]....
        /*06d0*/ 	.word	0x00001c70
        /*06d4*/ 	.word	0x000000ff
        /*06d8*/ 	.word	0x00000110
        /*06dc*/ 	.short	0x010a
        /*06de*/ 	.byte	0x08
	.zero		1


	//   ....[95]....
        /*06e0*/ 	.word	0x00001d80
        /*06e4*/ 	.word	0x000000ff
        /*06e8*/ 	.word	0x00000248
        /*06ec*/ 	.short	0x0101
        /*06ee*/ 	.byte	0x04
	.zero		1


	//   ....[96]....
        /*06f0*/ 	.word	0x00001da0
        /*06f4*/ 	.word	0x000000ff
        /*06f8*/ 	.word	0x00000110
        /*06fc*/ 	.short	0x010a
        /*06fe*/ 	.byte	0x08
	.zero		1


	//   ....[97]....
        /*0700*/ 	.word	0x00001e20
        /*0704*/ 	.word	0x000000ff
        /*0708*/ 	.word	0x00000110
        /*070c*/ 	.short	0x010a
        /*070e*/ 	.byte	0x11
	.zero		1


	//   ....[98]....
        /*0710*/ 	.word	0x00001f70
        /*0714*/ 	.word	0x000000ff
        /*0718*/ 	.word	0x00000110
        /*071c*/ 	.short	0x010a
        /*071e*/ 	.byte	0x08
	.zero		1


	//   ....[99]....
        /*0720*/ 	.word	0x000020b0
        /*0724*/ 	.word	0x00000002
        /*0728*/ 	.word	0x00000250
        /*072c*/ 	.short	0x010a
        /*072e*/ 	.byte	0xff
	.zero		1


	//   ....[100]....
        /*0730*/ 	.word	0x00002170
        /*0734*/ 	.word	0x00000002
        /*0738*/ 	.word	0x00000000
        /*073c*/ 	.short	0x0101
        /*073e*/ 	.byte	0xff
	.zero		1


	//   ....[101]....
        /*0740*/ 	.word	0x000026d0
        /*0744*/ 	.word	0x000000ff
        /*0748*/ 	.word	0x00000000
        /*074c*/ 	.short	0x010a
        /*074e*/ 	.byte	0x05
	.zero		1


	//   ....[102]....
        /*0750*/ 	.word	0x00002760
        /*0754*/ 	.word	0x000000ff
        /*0758*/ 	.word	0x00000000
        /*075c*/ 	.short	0x010a
        /*075e*/ 	.byte	0x05
	.zero		1


	//   ....[103]....
        /*0760*/ 	.word	0x000027f0
        /*0764*/ 	.word	0x000000ff
        /*0768*/ 	.word	0x00000000
        /*076c*/ 	.short	0x010a
        /*076e*/ 	.byte	0x05
	.zero		1


	//   ....[104]....
        /*0770*/ 	.word	0x00002880
        /*0774*/ 	.word	0x000000ff
        /*0778*/ 	.word	0x00000000
        /*077c*/ 	.short	0x010a
        /*077e*/ 	.byte	0x05
	.zero		1


	//   ....[105]....
        /*0780*/ 	.word	0x00002910
        /*0784*/ 	.word	0x000000ff
        /*0788*/ 	.word	0x00000000
        /*078c*/ 	.short	0x010a
        /*078e*/ 	.byte	0x05
	.zero		1


	//   ....[106]....
        /*0790*/ 	.word	0x000029a0
        /*0794*/ 	.word	0x000000ff
        /*0798*/ 	.word	0x00000000
        /*079c*/ 	.short	0x010a
        /*079e*/ 	.byte	0x05
	.zero		1


	//   ....[107]....
        /*07a0*/ 	.word	0x00002a30
        /*07a4*/ 	.word	0x000000ff
        /*07a8*/ 	.word	0x00000000
        /*07ac*/ 	.short	0x010a
        /*07ae*/ 	.byte	0x05
	.zero		1


	//   ....[108]....
        /*07b0*/ 	.word	0x00002ac0
        /*07b4*/ 	.word	0x000000ff
        /*07b8*/ 	.word	0x00000000
        /*07bc*/ 	.short	0x010a
        /*07be*/ 	.byte	0x05
	.zero		1


	//   ....[109]....
        /*07c0*/ 	.word	0x00002b50
        /*07c4*/ 	.word	0x000000ff
        /*07c8*/ 	.word	0x00000000
        /*07cc*/ 	.short	0x010a
        /*07ce*/ 	.byte	0x05
	.zero		1


	//   ....[110]....
        /*07d0*/ 	.word	0x00002be0
        /*07d4*/ 	.word	0x000000ff
        /*07d8*/ 	.word	0x00000000
        /*07dc*/ 	.short	0x010a
        /*07de*/ 	.byte	0x05
	.zero		1


	//   ....[111]....
        /*07e0*/ 	.word	0x00002c70
        /*07e4*/ 	.word	0x000000ff
        /*07e8*/ 	.word	0x00000000
        /*07ec*/ 	.short	0x010a
        /*07ee*/ 	.byte	0x05
	.zero		1


	//   ....[112]....
        /*07f0*/ 	.word	0x00002d00
        /*07f4*/ 	.word	0x000000ff
        /*07f8*/ 	.word	0x00000000
        /*07fc*/ 	.short	0x010a
        /*07fe*/ 	.byte	0x05
	.zero		1


	//   ....[113]....
        /*0800*/ 	.word	0x00002d90
        /*0804*/ 	.word	0x000000ff
        /*0808*/ 	.word	0x00000000
        /*080c*/ 	.short	0x010a
        /*080e*/ 	.byte	0x05
	.zero		1


	//   ....[114]....
        /*0810*/ 	.word	0x00002e20
        /*0814*/ 	.word	0x000000ff
        /*0818*/ 	.word	0x00000000
        /*081c*/ 	.short	0x010a
        /*081e*/ 	.byte	0x05
	.zero		1


	//   ....[115]....
        /*0820*/ 	.word	0x00002eb0
        /*0824*/ 	.word	0x000000ff
        /*0828*/ 	.word	0x00000000
        /*082c*/ 	.short	0x010a
        /*082e*/ 	.byte	0x05
	.zero		1


	//   ....[116]....
        /*0830*/ 	.word	0x00002f40
        /*0834*/ 	.word	0x000000ff
        /*0838*/ 	.word	0x00000000
        /*083c*/ 	.short	0x010a
        /*083e*/ 	.byte	0x05
	.zero		1


	//   ....[117]....
        /*0840*/ 	.word	0x00002fd0
        /*0844*/ 	.word	0x000000ff
        /*0848*/ 	.word	0x00000000
        /*084c*/ 	.short	0x010a
        /*084e*/ 	.byte	0x05
	.zero		1


	//   ....[118]....
        /*0850*/ 	.word	0x00003060
        /*0854*/ 	.word	0x000000ff
        /*0858*/ 	.word	0x00000000
        /*085c*/ 	.short	0x010a
        /*085e*/ 	.byte	0x05
	.zero		1


	//   ....[119]....
        /*0860*/ 	.word	0x000030f0
        /*0864*/ 	.word	0x000000ff
        /*0868*/ 	.word	0x00000000
        /*086c*/ 	.short	0x010a
        /*086e*/ 	.byte	0x05
	.zero		1


	//   ....[120]....
        /*0870*/ 	.word	0x00003180
        /*0874*/ 	.word	0x000000ff
        /*0878*/ 	.word	0x00000000
        /*087c*/ 	.short	0x010a
        /*087e*/ 	.byte	0x05
	.zero		1


	//   ....[121]....
        /*0880*/ 	.word	0x00003210
        /*0884*/ 	.word	0x000000ff
        /*0888*/ 	.word	0x00000000
        /*088c*/ 	.short	0x010a
        /*088e*/ 	.byte	0x05
	.zero		1


	//   ....[122]....
        /*0890*/ 	.word	0x000032a0
        /*0894*/ 	.word	0x000000ff
        /*0898*/ 	.word	0x00000000
        /*089c*/ 	.short	0x010a
        /*089e*/ 	.byte	0x05
	.zero		1


	//   ....[123]....
        /*08a0*/ 	.word	0x00003330
        /*08a4*/ 	.word	0x000000ff
        /*08a8*/ 	.word	0x00000000
        /*08ac*/ 	.short	0x010a
        /*08ae*/ 	.byte	0x05
	.zero		1


	//   ....[124]....
        /*08b0*/ 	.word	0x000033c0
        /*08b4*/ 	.word	0x000000ff
        /*08b8*/ 	.word	0x00000000
        /*08bc*/ 	.short	0x010a
        /*08be*/ 	.byte	0x05
	.zero		1


	//   ....[125]....
        /*08c0*/ 	.word	0x00003450
        /*08c4*/ 	.word	0x000000ff
        /*08c8*/ 	.word	0x00000000
        /*08cc*/ 	.short	0x010a
        /*08ce*/ 	.byte	0x05
	.zero		1


	//   ....[126]....
        /*08d0*/ 	.word	0x000034e0
        /*08d4*/ 	.word	0x000000ff
        /*08d8*/ 	.word	0x00000000
        /*08dc*/ 	.short	0x010a
        /*08de*/ 	.byte	0x05
	.zero		1


	//   ....[127]....
        /*08e0*/ 	.word	0x00003570
        /*08e4*/ 	.word	0x000000ff
        /*08e8*/ 	.word	0x00000000
        /*08ec*/ 	.short	0x010a
        /*08ee*/ 	.byte	0x05
	.zero		1


	//   ....[128]....
        /*08f0*/ 	.word	0x00003600
        /*08f4*/ 	.word	0x000000ff
        /*08f8*/ 	.word	0x00000000
        /*08fc*/ 	.short	0x010a
        /*08fe*/ 	.byte	0x05
	.zero		1


	//   ....[129]....
        /*0900*/ 	.word	0x00003690
        /*0904*/ 	.word	0x000000ff
        /*0908*/ 	.word	0x00000000
        /*090c*/ 	.short	0x010a
        /*090e*/ 	.byte	0x05
	.zero		1


	//   ....[130]....
        /*0910*/ 	.word	0x00003720
        /*0914*/ 	.word	0x000000ff
        /*0918*/ 	.word	0x00000000
        /*091c*/ 	.short	0x010a
        /*091e*/ 	.byte	0x05
	.zero		1


	//   ....[131]....
        /*0920*/ 	.word	0x000037b0
        /*0924*/ 	.word	0x000000ff
        /*0928*/ 	.word	0x00000000
        /*092c*/ 	.short	0x010a
        /*092e*/ 	.byte	0x05
	.zero		1


	//   ....[132]....
        /*0930*/ 	.word	0x00003840
        /*0934*/ 	.word	0x000000ff
        /*0938*/ 	.word	0x00000000
        /*093c*/ 	.short	0x010a
        /*093e*/ 	.byte	0x05
	.zero		1


	//   ....[133]....
        /*0940*/ 	.word	0x000038d0
        /*0944*/ 	.word	0x000000ff
        /*0948*/ 	.word	0x00000000
        /*094c*/ 	.short	0x010a
        /*094e*/ 	.byte	0x05
	.zero		1


	//   ....[134]....
        /*0950*/ 	.word	0x00003970
        /*0954*/ 	.word	0x00000000
        /*0958*/ 	.word	0x00000000
        /*095c*/ 	.short	0x010a
        /*095e*/ 	.byte	0xff
	.zero		1


	//   ....[135]....
        /*0960*/ 	.word	0x00003a90
        /*0964*/ 	.word	0x00000000
        /*0968*/ 	.word	0x000002b0
        /*096c*/ 	.short	0x010a
        /*096e*/ 	.byte	0xff
	.zero		1


	//   ....[136]....
        /*0970*/ 	.word	0x00003af0
        /*0974*/ 	.word	0x00000004
        /*0978*/ 	.word	0x00000000
        /*097c*/ 	.short	0x0101
        /*097e*/ 	.byte	0xff
	.zero		1


	//   ....[137]....
        /*0980*/ 	.word	0x00003b10
        /*0984*/ 	.word	0x000000ff
        /*0988*/ 	.word	0x00000260
        /*098c*/ 	.short	0x010a
        /*098e*/ 	.byte	0x05
	.zero		1


	//   ....[138]....
        /*0990*/ 	.word	0x00003c30
        /*0994*/ 	.word	0x00000000
        /*0998*/ 	.word	0x00000250
        /*099c*/ 	.short	0x010a
        /*099e*/ 	.byte	0xff
	.zero		1


	//   ....[139]....
        /*09a0*/ 	.word	0x00003d40
        /*09a4*/ 	.word	0x00000000
        /*09a8*/ 	.word	0x00000000
        /*09ac*/ 	.short	0x0101
        /*09ae*/ 	.byte	0xff
	.zero		1


	//   ....[140]....
        /*09b0*/ 	.word	0x00003dd0
        /*09b4*/ 	.word	0x000000ff
        /*09b8*/ 	.word	0x00000260
        /*09bc*/ 	.short	0x0106
        /*09be*/ 	.byte	0x05
	.zero		1


	//   ....[141]....
        /*09c0*/ 	.word	0x00003df0
        /*09c4*/ 	.word	0x000000ff
        /*09c8*/ 	.word	0x00000260
        /*09cc*/ 	.short	0x010a
        /*09ce*/ 	.byte	0x05
	.zero		1


	//   ....[142]....
        /*09d0*/ 	.word	0x00003e80
        /*09d4*/ 	.word	0x000000ff
        /*09d8*/ 	.word	0x00000260
        /*09dc*/ 	.short	0x0106
        /*09de*/ 	.byte	0x04
	.zero		1


	//   ....[143]....
        /*09e0*/ 	.word	0x00003ec0
        /*09e4*/ 	.word	0x00000000
        /*09e8*/ 	.word	0x00000260
        /*09ec*/ 	.short	0x010a
        /*09ee*/ 	.byte	0xff
	.zero		1


	//   ....[144]....
        /*09f0*/ 	.word	0x000043a0
        /*09f4*/ 	.word	0x00000000
        /*09f8*/ 	.word	0x00000250
        /*09fc*/ 	.short	0x010a
        /*09fe*/ 	.byte	0xff
	.zero		1


	//   ....[145]....
        /*0a00*/ 	.word	0x000044a0
        /*0a04*/ 	.word	0x00000003
        /*0a08*/ 	.word	0x00000000
        /*0a0c*/ 	.short	0x0101
        /*0a0e*/ 	.byte	0xff
	.zero		1


	//   ....[146]....
        /*0a10*/ 	.word	0x000044b0
        /*0a14*/ 	.word	0x000000ff
        /*0a18*/ 	.word	0x00000000
        /*0a1c*/ 	.short	0x010a
        /*0a1e*/ 	.byte	0x04
	.zero		1


	//   ....[147]....
        /*0a20*/ 	.word	0x000044d0
        /*0a24*/ 	.word	0x000000ff
        /*0a28*/ 	.word	0x00000290
        /*0a2c*/ 	.short	0x010a
        /*0a2e*/ 	.byte	0x09
	.zero		1


	//   ....[148]....
        /*0a30*/ 	.word	0x00004610
        /*0a34*/ 	.word	0x000000ff
        /*0a38*/ 	.word	0x00000000
        /*0a3c*/ 	.short	0x010a
        /*0a3e*/ 	.byte	0x07
	.zero		1


	//   ....[149]....
        /*0a40*/ 	.word	0x00004740
        /*0a44*/ 	.word	0x000000ff
        /*0a48*/ 	.word	0x00000000
        /*0a4c*/ 	.short	0x010a
        /*0a4e*/ 	.byte	0x04
	.zero		1


	//   ....[150]....
        /*0a50*/ 	.word	0x000048f0
        /*0a54*/ 	.word	0x000000ff
        /*0a58*/ 	.word	0x00000000
        /*0a5c*/ 	.short	0x010a
        /*0a5e*/ 	.byte	0x05
	.zero		1


	//   ....[151]....
        /*0a60*/ 	.word	0x00004980
        /*0a64*/ 	.word	0x000000ff
        /*0a68*/ 	.word	0x00000000
        /*0a6c*/ 	.short	0x010a
        /*0a6e*/ 	.byte	0x05
	.zero		1


	//   ....[152]....
        /*0a70*/ 	.word	0x00004a10
        /*0a74*/ 	.word	0x000000ff
        /*0a78*/ 	.word	0x00000000
        /*0a7c*/ 	.short	0x010a
        /*0a7e*/ 	.byte	0x05
	.zero		1


	//   ....[153]....
        /*0a80*/ 	.word	0x00004aa0
        /*0a84*/ 	.word	0x000000ff
        /*0a88*/ 	.word	0x00000000
        /*0a8c*/ 	.short	0x010a
        /*0a8e*/ 	.byte	0x07
	.zero		1


	//   ....[154]....
        /*0a90*/ 	.word	0x00004f00
        /*0a94*/ 	.word	0x00000000
        /*0a98*/ 	.word	0x00000250
        /*0a9c*/ 	.short	0x010a
        /*0a9e*/ 	.byte	0xff
	.zero		1


	//   ....[155]....
        /*0aa0*/ 	.word	0x00004fc0
        /*0aa4*/ 	.word	0x00000000
        /*0aa8*/ 	.word	0x00000000
        /*0aac*/ 	.short	0x0101
        /*0aae*/ 	.byte	0xff
	.zero		1


	//   ....[156]....
        /*0ab0*/ 	.word	0x000052e0
        /*0ab4*/ 	.word	0x000000ff
        /*0ab8*/ 	.word	0x00000248
        /*0abc*/ 	.short	0x010a
        /*0abe*/ 	.byte	0x07
	.zero		1


	//   ....[157]....
        /*0ac0*/ 	.word	0x000054d0
        /*0ac4*/ 	.word	0x000000ff
        /*0ac8*/ 	.word	0x00000230
        /*0acc*/ 	.short	0x010a
        /*0ace*/ 	.byte	0x07
	.zero		1


	//   ....[158]....
        /*0ad0*/ 	.word	0x000056a0
        /*0ad4*/ 	.word	0x000000ff
        /*0ad8*/ 	.word	0x00000220
        /*0adc*/ 	.short	0x010b
        /*0ade*/ 	.byte	0x07
	.zero		1


	//   ....[159]....
        /*0ae0*/ 	.word	0x00005710
        /*0ae4*/ 	.word	0x000000ff
        /*0ae8*/ 	.word	0x00000000
        /*0aec*/ 	.short	0x0101
        /*0aee*/ 	.byte	0x08
	.zero		1


	//   ....[160]....
        /*0af0*/ 	.word	0x00005740
        /*0af4*/ 	.word	0x000000ff
        /*0af8*/ 	.word	0x00000238
        /*0afc*/ 	.short	0x010a
        /*0afe*/ 	.byte	0x07
	.zero		1


	//   ....[161]....
        /*0b00*/ 	.word	0x00005950
        /*0b04*/ 	.word	0x000000ff
        /*0b08*/ 	.word	0x00000228
        /*0b0c*/ 	.short	0x010b
        /*0b0e*/ 	.byte	0x07
	.zero		1


	//   ....[162]....
        /*0b10*/ 	.word	0x00005970
        /*0b14*/ 	.word	0x000000ff
        /*0b18*/ 	.word	0x00000000
        /*0b1c*/ 	.short	0x0101
        /*0b1e*/ 	.byte	0x0d
	.zero		1


	//   ....[163]....
        /*0b20*/ 	.word	0x000059a0
        /*0b24*/ 	.word	0x000000ff
        /*0b28*/ 	.word	0x00000230
        /*0b2c*/ 	.short	0x010a
        /*0b2e*/ 	.byte	0x07
	.zero		1


	//   ....[164]....
        /*0b30*/ 	.word	0x000059e0
        /*0b34*/ 	.word	0x00000000
        /*0b38*/ 	.word	0x00000238
        /*0b3c*/ 	.short	0x010a
        /*0b3e*/ 	.byte	0xff
	.zero		1


	//   ....[165]....
        /*0b40*/ 	.word	0x00005d20
        /*0b44*/ 	.word	0x00000000
        /*0b48*/ 	.word	0x00000250
        /*0b4c*/ 	.short	0x010a
        /*0b4e*/ 	.byte	0xff
	.zero		1


	//   ....[166]....
        /*0b50*/ 	.word	0x00005e30
        /*0b54*/ 	.word	0x00000000
        /*0b58*/ 	.word	0x00000000
        /*0b5c*/ 	.short	0x0101
        /*0b5e*/ 	.byte	0xff
	.zero		1


	//   ....[167]....
        /*0b60*/ 	.word	0x00006880
        /*0b64*/ 	.word	0x00000000
        /*0b68*/ 	.word	0x00000220
        /*0b6c*/ 	.short	0x010a
        /*0b6e*/ 	.byte	0xff
	.zero		1


	//   ....[168]....
        /*0b70*/ 	.word	0x000068f0
        /*0b74*/ 	.word	0x00000071
        /*0b78*/ 	.word	0x00000270
        /*0b7c*/ 	.short	0x010a
        /*0b7e*/ 	.byte	0xff
	.zero		1


	//   ....[169]....
        /*0b80*/ 	.word	0x000069d0
        /*0b84*/ 	.word	0x00000000
        /*0b88*/ 	.word	0x00000220
        /*0b8c*/ 	.short	0x010a
        /*0b8e*/ 	.byte	0xff
	.zero		1


	//   ....[170]....
        /*0b90*/ 	.word	0x00006b10
        /*0b94*/ 	.word	0x00000000
        /*0b98*/ 	.word	0x00000000
        /*0b9c*/ 	.short	0x0101
        /*0b9e*/ 	.byte	0xff
	.zero		1


	//   ....[171]....
        /*0ba0*/ 	.word	0x00006b70
        /*0ba4*/ 	.word	0x00000071
        /*0ba8*/ 	.word	0x00000270
        /*0bac*/ 	.short	0x010a
        /*0bae*/ 	.byte	0xff
	.zero		1


	//   ....[172]....
        /*0bb0*/ 	.word	0x000076c0
        /*0bb4*/ 	.word	0x00000020
        /*0bb8*/ 	.word	0x00000220
        /*0bbc*/ 	.short	0x010a
        /*0bbe*/ 	.byte	0xff
	.zero		1


	//   ....[173]....
        /*0bc0*/ 	.word	0x00007780
        /*0bc4*/ 	.word	0x00000020
        /*0bc8*/ 	.word	0x00000220
        /*0bcc*/ 	.short	0x010a
        /*0bce*/ 	.byte	0xff
	.zero		1


	//   ....[174]....
        /*0bd0*/ 	.word	0x000078a0
        /*0bd4*/ 	.word	0x00000003
        /*0bd8*/ 	.word	0x00000000
        /*0bdc*/ 	.short	0x0101
        /*0bde*/ 	.byte	0xff
	.zero		1


	//   ....[175]....
        /*0be0*/ 	.word	0x00007ce0
        /*0be4*/ 	.word	0x000000ff
        /*0be8*/ 	.word	0x00000000
        /*0bec*/ 	.short	0x0101
        /*0bee*/ 	.byte	0x05
	.zero		1


	//   ....[176]....
        /*0bf0*/ 	.word	0x00008520
        /*0bf4*/ 	.word	0x00000003
        /*0bf8*/ 	.word	0x000002c0
        /*0bfc*/ 	.short	0x010a
        /*0bfe*/ 	.byte	0xff
	.zero		1


	//   ....[177]....
        /*0c00*/ 	.word	0x00008580
        /*0c04*/ 	.word	0x00000002
        /*0c08*/ 	.word	0x00000110
        /*0c0c*/ 	.short	0x010a
        /*0c0e*/ 	.byte	0xff
	.zero		1


	//   ....[178]....
        /*0c10*/ 	.word	0x000085e0
        /*0c14*/ 	.word	0x00000002
        /*0c18*/ 	.word	0x00000110
        /*0c1c*/ 	.short	0x010a
        /*0c1e*/ 	.byte	0xff
	.zero		1


	//   ....[179]....
        /*0c20*/ 	.word	0x00008630
        /*0c24*/ 	.word	0x00000002
        /*0c28*/ 	.word	0x00000250
        /*0c2c*/ 	.short	0x010a
        /*0c2e*/ 	.byte	0xff
	.zero		1


	//   ....[180]....
        /*0c30*/ 	.word	0x00008690
        /*0c34*/ 	.word	0x00000000
        /*0c38*/ 	.word	0x00000000
        /*0c3c*/ 	.short	0x010a
        /*0c3e*/ 	.byte	0xff
	.zero		1


	//   ....[181]....
        /*0c40*/ 	.word	0x000086f0
        /*0c44*/ 	.word	0x00000000
        /*0c48*/ 	.word	0x00000000
        /*0c4c*/ 	.short	0x010a
        /*0c4e*/ 	.byte	0xff
	.zero		1


	//   ....[182]....
        /*0c50*/ 	.word	0x00008750
        /*0c54*/ 	.word	0x00000000
        /*0c58*/ 	.word	0x00000000
        /*0c5c*/ 	.short	0x010a
        /*0c5e*/ 	.byte	0xff
	.zero		1


	//   ....[183]....
        /*0c60*/ 	.word	0x000087b0
        /*0c64*/ 	.word	0x00000000
        /*0c68*/ 	.word	0x00000000
        /*0c6c*/ 	.short	0x010a
        /*0c6e*/ 	.byte	0xff
	.zero		1


	//   ....[184]....
        /*0c70*/ 	.word	0x00008810
        /*0c74*/ 	.word	0x00000000
        /*0c78*/ 	.word	0x00000000
        /*0c7c*/ 	.short	0x010a
        /*0c7e*/ 	.byte	0xff
	.zero		1


	//   ....[185]....
        /*0c80*/ 	.word	0x00008870
        /*0c84*/ 	.word	0x00000000
        /*0c88*/ 	.word	0x00000000
        /*0c8c*/ 	.short	0x010a
        /*0c8e*/ 	.byte	0xff
	.zero		1


	//   ....[186]....
        /*0c90*/ 	.word	0x000088d0
        /*0c94*/ 	.word	0x00000000
        /*0c98*/ 	.word	0x00000000
        /*0c9c*/ 	.short	0x010a
        /*0c9e*/ 	.byte	0xff
	.zero		1


	//   ....[187]....
        /*0ca0*/ 	.word	0x00008930
        /*0ca4*/ 	.word	0x00000000
        /*0ca8*/ 	.word	0x00000000
        /*0cac*/ 	.short	0x010a
        /*0cae*/ 	.byte	0xff
	.zero		1


	//   ....[188]....
        /*0cb0*/ 	.word	0x00008990
        /*0cb4*/ 	.word	0x00000000
        /*0cb8*/ 	.word	0x00000000
        /*0cbc*/ 	.short	0x010a
        /*0cbe*/ 	.byte	0xff
	.zero		1


	//   ....[189]....
        /*0cc0*/ 	.word	0x000089f0
        /*0cc4*/ 	.word	0x00000000
        /*0cc8*/ 	.word	0x00000000
        /*0ccc*/ 	.short	0x010a
        /*0cce*/ 	.byte	0xff
	.zero		1


	//   ....[190]....
        /*0cd0*/ 	.word	0x00008a50
        /*0cd4*/ 	.word	0x00000000
        /*0cd8*/ 	.word	0x00000000
        /*0cdc*/ 	.short	0x010a
        /*0cde*/ 	.byte	0xff
	.zero		1


	//   ....[191]....
        /*0ce0*/ 	.word	0x00008ab0
        /*0ce4*/ 	.word	0x00000000
        /*0ce8*/ 	.word	0x00000000
        /*0cec*/ 	.short	0x010a
        /*0cee*/ 	.byte	0xff
	.zero		1


	//   ....[192]....
        /*0cf0*/ 	.word	0x00008b10
        /*0cf4*/ 	.word	0x00000000
        /*0cf8*/ 	.word	0x00000000
        /*0cfc*/ 	.short	0x010a
        /*0cfe*/ 	.byte	0xff
	.zero		1


	//   ....[193]....
        /*0d00*/ 	.word	0x00008b70
        /*0d04*/ 	.word	0x00000000
        /*0d08*/ 	.word	0x00000000
        /*0d0c*/ 	.short	0x010a
        /*0d0e*/ 	.byte	0xff
	.zero		1


	//   ....[194]....
        /*0d10*/ 	.word	0x00008bd0
        /*0d14*/ 	.word	0x00000000
        /*0d18*/ 	.word	0x00000000
        /*0d1c*/ 	.short	0x010a
        /*0d1e*/ 	.byte	0xff
	.zero		1


	//   ....[195]....
        /*0d20*/ 	.word	0x00008c30
        /*0d24*/ 	.word	0x00000000
        /*0d28*/ 	.word	0x00000000
        /*0d2c*/ 	.short	0x010a
        /*0d2e*/ 	.byte	0xff
	.zero		1


	//   ....[196]....
        /*0d30*/ 	.word	0x00008c90
        /*0d34*/ 	.word	0x00000000
        /*0d38*/ 	.word	0x00000000
        /*0d3c*/ 	.short	0x010a
        /*0d3e*/ 	.byte	0xff
	.zero		1


	//   ....[197]....
        /*0d40*/ 	.word	0x00008cf0
        /*0d44*/ 	.word	0x00000000
        /*0d48*/ 	.word	0x00000000
        /*0d4c*/ 	.short	0x010a
        /*0d4e*/ 	.byte	0xff
	.zero		1


	//   ....[198]....
        /*0d50*/ 	.word	0x00008d50
        /*0d54*/ 	.word	0x00000000
        /*0d58*/ 	.word	0x00000000
        /*0d5c*/ 	.short	0x010a
        /*0d5e*/ 	.byte	0xff
	.zero		1


	//   ....[199]....
        /*0d60*/ 	.word	0x00008db0
        /*0d64*/ 	.word	0x00000000
        /*0d68*/ 	.word	0x00000000
        /*0d6c*/ 	.short	0x010a
        /*0d6e*/ 	.byte	0xff
	.zero		1


	//   ....[200]....
        /*0d70*/ 	.word	0x00008e10
        /*0d74*/ 	.word	0x00000000
        /*0d78*/ 	.word	0x00000000
        /*0d7c*/ 	.short	0x010a
        /*0d7e*/ 	.byte	0xff
	.zero		1


	//   ....[201]....
        /*0d80*/ 	.word	0x00008e70
        /*0d84*/ 	.word	0x00000000
        /*0d88*/ 	.word	0x00000000
        /*0d8c*/ 	.short	0x010a
        /*0d8e*/ 	.byte	0xff
	.zero		1


	//   ....[202]....
        /*0d90*/ 	.word	0x00008ed0
        /*0d94*/ 	.word	0x00000000
        /*0d98*/ 	.word	0x00000000
        /*0d9c*/ 	.short	0x010a
        /*0d9e*/ 	.byte	0xff
	.zero		1


	//   ....[203]....
        /*0da0*/ 	.word	0x00008f30
        /*0da4*/ 	.word	0x00000000
        /*0da8*/ 	.word	0x00000000
        /*0dac*/ 	.short	0x010a
        /*0dae*/ 	.byte	0xff
	.zero		1


	//   ....[204]....
        /*0db0*/ 	.word	0x00008f90
        /*0db4*/ 	.word	0x00000000
        /*0db8*/ 	.word	0x00000000
        /*0dbc*/ 	.short	0x010a
        /*0dbe*/ 	.byte	0xff
	.zero		1


	//   ....[205]....
        /*0dc0*/ 	.word	0x00008ff0
        /*0dc4*/ 	.word	0x00000000
        /*0dc8*/ 	.word	0x00000000
        /*0dcc*/ 	.short	0x010a
        /*0dce*/ 	.byte	0xff
	.zero		1


	//   ....[206]....
        /*0dd0*/ 	.word	0x00009050
        /*0dd4*/ 	.word	0x00000000
        /*0dd8*/ 	.word	0x00000000
        /*0ddc*/ 	.short	0x010a
        /*0dde*/ 	.byte	0xff
	.zero		1


	//   ....[207]....
        /*0de0*/ 	.word	0x000090b0
        /*0de4*/ 	.word	0x00000000
        /*0de8*/ 	.word	0x00000000
        /*0dec*/ 	.short	0x010a
        /*0dee*/ 	.byte	0xff
	.zero		1


	//   ....[208]....
        /*0df0*/ 	.word	0x00009110
        /*0df4*/ 	.word	0x00000000
        /*0df8*/ 	.word	0x00000000
        /*0dfc*/ 	.short	0x010a
        /*0dfe*/ 	.byte	0xff
	.zero		1


	//   ....[209]....
        /*0e00*/ 	.word	0x00009170
        /*0e04*/ 	.word	0x00000000
        /*0e08*/ 	.word	0x00000000
        /*0e0c*/ 	.short	0x010a
        /*0e0e*/ 	.byte	0xff
	.zero		1


	//   ....[210]....
        /*0e10*/ 	.word	0x000091d0
        /*0e14*/ 	.word	0x00000000
        /*0e18*/ 	.word	0x00000000
        /*0e1c*/ 	.short	0x010a
        /*0e1e*/ 	.byte	0xff
	.zero		1


	//   ....[211]....
        /*0e20*/ 	.word	0x00009230
        /*0e24*/ 	.word	0x00000000
        /*0e28*/ 	.word	0x00000000
        /*0e2c*/ 	.short	0x010a
        /*0e2e*/ 	.byte	0xff
	.zero		1


	//   ....[212]....
        /*0e30*/ 	.word	0x00009290
        /*0e34*/ 	.word	0x00000000
        /*0e38*/ 	.word	0x00000000
        /*0e3c*/ 	.short	0x010a
        /*0e3e*/ 	.byte	0xff
	.zero		1


	//   ....[213]....
        /*0e40*/ 	.word	0x000092e0
        /*0e44*/ 	.word	0x00000000
        /*0e48*/ 	.word	0x000002b0
        /*0e4c*/ 	.short	0x010a
        /*0e4e*/ 	.byte	0xff
	.zero		1


	//   ....[214]....
        /*0e50*/ 	.word	0x00009340
        /*0e54*/ 	.word	0x00000000
        /*0e58*/ 	.word	0x00000260
        /*0e5c*/ 	.short	0x010a
        /*0e5e*/ 	.byte	0xff
	.zero		1


	//   ....[215]....
        /*0e60*/ 	.word	0x00009390
        /*0e64*/ 	.word	0x00000000
        /*0e68*/ 	.word	0x00000250
        /*0e6c*/ 	.short	0x010a
        /*0e6e*/ 	.byte	0xff
	.zero		1


	//   ....[216]....
        /*0e70*/ 	.word	0x000093f0
        /*0e74*/ 	.word	0x00000000
        /*0e78*/ 	.word	0x00000260
        /*0e7c*/ 	.short	0x010a
        /*0e7e*/ 	.byte	0xff
	.zero		1


	//   ....[217]....
        /*0e80*/ 	.word	0x00009440
        /*0e84*/ 	.word	0x00000000
        /*0e88*/ 	.word	0x00000250
        /*0e8c*/ 	.short	0x010a
        /*0e8e*/ 	.byte	0xff
	.zero		1


	//   ....[218]....
        /*0e90*/ 	.word	0x000094a0
        /*0e94*/ 	.word	0x00000003
        /*0e98*/ 	.word	0x00000290
        /*0e9c*/ 	.short	0x010a
        /*0e9e*/ 	.byte	0xff
	.zero		1


	//   ....[219]....
        /*0ea0*/ 	.word	0x00009500
        /*0ea4*/ 	.word	0x00000000
        /*0ea8*/ 	.word	0x00000000
        /*0eac*/ 	.short	0x010a
        /*0eae*/ 	.byte	0xff
	.zero		1


	//   ....[220]....
        /*0eb0*/ 	.word	0x00009560
        /*0eb4*/ 	.word	0x00000000
        /*0eb8*/ 	.word	0x00000000
        /*0ebc*/ 	.short	0x010a
        /*0ebe*/ 	.byte	0xff
	.zero		1


	//   ....[221]....
        /*0ec0*/ 	.word	0x000095c0
        /*0ec4*/ 	.word	0x00000000
        /*0ec8*/ 	.word	0x00000000
        /*0ecc*/ 	.short	0x010a
        /*0ece*/ 	.byte	0xff
	.zero		1


	//   ....[222]....
        /*0ed0*/ 	.word	0x00009620
        /*0ed4*/ 	.word	0x00000000
        /*0ed8*/ 	.word	0x00000000
        /*0edc*/ 	.short	0x010a
        /*0ede*/ 	.byte	0xff
	.zero		1


	//   ....[223]....
        /*0ee0*/ 	.word	0x00009680
        /*0ee4*/ 	.word	0x00000000
        /*0ee8*/ 	.word	0x00000000
        /*0eec*/ 	.short	0x010a
        /*0eee*/ 	.byte	0xff
	.zero		1


	//   ....[224]....
        /*0ef0*/ 	.word	0x000096d0
        /*0ef4*/ 	.word	0x00000000
        /*0ef8*/ 	.word	0x00000250
        /*0efc*/ 	.short	0x010a
        /*0efe*/ 	.byte	0xff
	.zero		1


	//   ....[225]....
        /*0f00*/ 	.word	0x00009730
        /*0f04*/ 	.word	0x00000000
        /*0f08*/ 	.word	0x00000248
        /*0f0c*/ 	.short	0x010a
        /*0f0e*/ 	.byte	0xff
	.zero		1


	//   ....[226]....
        /*0f10*/ 	.word	0x00009790
        /*0f14*/ 	.word	0x00000003
        /*0f18*/ 	.word	0x00000230
        /*0f1c*/ 	.short	0x010a
        /*0f1e*/ 	.byte	0xff
	.zero		1


	//   ....[227]....
        /*0f20*/ 	.word	0x000097f0
        /*0f24*/ 	.word	0x00000003
        /*0f28*/ 	.word	0x00000238
        /*0f2c*/ 	.short	0x010a
        /*0f2e*/ 	.byte	0xff
	.zero		1


	//   ....[228]....
        /*0f30*/ 	.word	0x00009850
        /*0f34*/ 	.word	0x00000000
        /*0f38*/ 	.word	0x00000230
        /*0f3c*/ 	.short	0x010a
        /*0f3e*/ 	.byte	0xff
	.zero		1


	//   ....[229]....
        /*0f40*/ 	.word	0x000098a0
        /*0f44*/ 	.word	0x00000000
        /*0f48*/ 	.word	0x00000250
        /*0f4c*/ 	.short	0x010a
        /*0f4e*/ 	.byte	0xff
	.zero		1


	//   ....[230]....
        /*0f50*/ 	.word	0x000098f0
        /*0f54*/ 	.word	0x00000000
        /*0f58*/ 	.word	0x00000220
        /*0f5c*/ 	.short	0x010a
        /*0f5e*/ 	.byte	0xff
	.zero		1


	//   ....[231]....
        /*0f60*/ 	.word	0x00009940
        /*0f64*/ 	.word	0x00000071
        /*0f68*/ 	.word	0x00000270
        /*0f6c*/ 	.short	0x010a
        /*0f6e*/ 	.byte	0xff
	.zero		1


	//   ....[232]....
        /*0f70*/ 	.word	0x00009990
        /*0f74*/ 	.word	0x00000020
        /*0f78*/ 	.word	0x00000220
        /*0f7c*/ 	.short	0x010a
        /*0f7e*/ 	.byte	0xff
	.zero		1


	//----- nvinfo : EIATTR_NUM_MBARRIERS
	.align		4
.L_47:
        /*0f80*/ 	.byte	0x03, 0x38
        /*0f82*/ 	.short	0x005a


	//----- nvinfo : EIATTR_EXIT_INSTR_OFFSETS
	.align		4
        /*0f84*/ 	.byte	0x04, 0x1c
        /*0f86*/ 	.short	(.L_49 - .L_48)


	//   ....[0]....
.L_48:
        /*0f88*/ 	.word	0x000039a0


	//   ....[1]....
        /*0f8c*/ 	.word	0x00003e90


	//   ....[2]....
        /*0f90*/ 	.word	0x00003ef0


	//   ....[3]....
        /*0f94*/ 	.word	0x00004d00


	//   ....[4]....
        /*0f98*/ 	.word	0x00005a10


	//   ....[5]....
        /*0f9c*/ 	.word	0x00005a50


	//   ....[6]....
        /*0fa0*/ 	.word	0x00008510


	//----- nvinfo : EIATTR_MAX_THREADS
	.align		4
.L_49:
        /*0fa4*/ 	.byte	0x04, 0x05
        /*0fa6*/ 	.short	(.L_51 - .L_50)
.L_50:
        /*0fa8*/ 	.word	0x00000100
        /*0fac*/ 	.word	0x00000001
        /*0fb0*/ 	.word	0x00000001


	//----- nvinfo : EIATTR_CRS_STACK_SIZE
	.align		4
.L_51:
        /*0fb4*/ 	.byte	0x04, 0x1e
        /*0fb6*/ 	.short	(.L_53 - .L_52)
.L_52:
        /*0fb8*/ 	.word	0x00000000


	//----- nvinfo : EIATTR_CBANK_PARAM_SIZE
	.align		4
.L_53:
        /*0fbc*/ 	.byte	0x03, 0x19
        /*0fbe*/ 	.short	0x0800


	//----- nvinfo : EIATTR_PARAM_CBANK
	.align		4
        /*0fc0*/ 	.byte	0x04, 0x0a
        /*0fc2*/ 	.short	(.L_55 - .L_54)
	.align		4
.L_54:
        /*0fc4*/ 	.word	index@(.nv.constant0._ZN7cutlass13device_kernelINS_4gemm6kernel13GemmUniversalIN4cute5tupleIJiiiiEEENS1_10collective13CollectiveMmaINS1_35MainloopSm100TmaUmmaWarpSpecializedILi34ELi2ELi4ENS5_IJNS4_1CILi1EEESB_SB_EEEEENS5_IJNSA_ILi64EEENSA_ILi128EEENSA_ILi32EEEEEENS_12float_e5m2_tENS5_IJlSB_lEEESI_SJ_NS4_8TiledMMAINS4_8MMA_AtomIJNS4_10MMA_TraitsINS4_19SM100_MMA_F8F6F4_SSEJSI_SI_fSE_SF_NS4_17integral_constantINS4_4UMMA5MajorELSQ_0EEESR_NSO_INSP_7ScaleInELSS_0EEEST_EEEEEENS4_6LayoutISC_NS5_IJNSA_ILi0EEESX_SX_EEEEENS5_IJNS4_10UnderscoreES10_S10_EEEEENS4_13SM90_TMA_LOADENS4_14ComposedLayoutINS4_7SwizzleILi1ELi4ELi3EEENS4_18smem_ptr_flag_bitsILi8EEENSW_INS5_IJNSA_ILi8EEESG_EEENS5_IJSG_SB_EEEEEEEvNS4_8identityES13_S1D_vS1E_EENS_8epilogue10collective18CollectiveEpilogueINS1G_23Sm100TmaWarpSpecializedILi2ELi2ELi32ELb0ELb0EEEJSH_NS5_IJNSW_ISE_SB_EES1L_EEESI_SJ_SI_SJ_NS1G_6fusion15FusionCallbacksIS1K_NS1N_17LinearCombinationISI_fSI_fLNS_15FloatRoundStyleE2EEESH_S1M_JEEENS4_5SM1004TMEM4LOAD26SM100_TMEM_LOAD_16dp32b32xES13_NS14_INS15_ILi2ELi4ELi3EEES18_NSW_INS5_IJS19_SE_EEENS5_IJSE_SB_EEEEEEENS4_39AutoVectorizingCopyWithAssumedAlignmentILi128EEENS4_14SM90_TMA_STOREES21_S23_S23_EEEvvEEEEvNT_6ParamsE)
        /*0fc8*/ 	.short	0x0380
        /*0fca*/ 	.short	0x0800


	//----- nvinfo : EIATTR_SW_WAR
	.align		4
.L_55:
        /*0fcc*/ 	.byte	0x04, 0x36
        /*0fce*/ 	.short	(.L_57 - .L_56)
.L_56:
        /*0fd0*/ 	.word	0x00000008
.L_57:


//--------------------- .nv.callgraph             --------------------------
	.section	.nv.callgraph,"",@"SHT_CUDA_CALLGRAPH"
	.align	4
	.sectionentsize	8
	.align		4
        /*0000*/ 	.word	0x00000000
	.align		4
        /*0004*/ 	.word	0xffffffff
	.align		4
        /*0008*/ 	.word	index@(_ZN7cutlass13device_kernelINS_4gemm6kernel13GemmUniversalIN4cute5tupleIJiiiiEEENS1_10collective13CollectiveMmaINS1_35MainloopSm100TmaUmmaWarpSpecializedILi34ELi2ELi4ENS5_IJNS4_1CILi1EEESB_SB_EEEEENS5_IJNSA_ILi64EEENSA_ILi128EEENSA_ILi32EEEEEENS_12float_e5m2_tENS5_IJlSB_lEEESI_SJ_NS4_8TiledMMAINS4_8MMA_AtomIJNS4_10MMA_TraitsINS4_19SM100_MMA_F8F6F4_SSEJSI_SI_fSE_SF_NS4_17integral_constantINS4_4UMMA5MajorELSQ_0EEESR_NSO_INSP_7ScaleInELSS_0EEEST_EEEEEENS4_6LayoutISC_NS5_IJNSA_ILi0EEESX_SX_EEEEENS5_IJNS4_10UnderscoreES10_S10_EEEEENS4_13SM90_TMA_LOADENS4_14ComposedLayoutINS4_7SwizzleILi1ELi4ELi3EEENS4_18smem_ptr_flag_bitsILi8EEENSW_INS5_IJNSA_ILi8EEESG_EEENS5_IJSG_SB_EEEEEEEvNS4_8identityES13_S1D_vS1E_EENS_8epilogue10collective18CollectiveEpilogueINS1G_23Sm100TmaWarpSpecializedILi2ELi2ELi32ELb0ELb0EEEJSH_NS5_IJNSW_ISE_SB_EES1L_EEESI_SJ_SI_SJ_NS1G_6fusion15FusionCallbacksIS1K_NS1N_17LinearCombinationISI_fSI_fLNS_15FloatRoundStyleE2EEESH_S1M_JEEENS4_5SM1004TMEM4LOAD26SM100_TMEM_LOAD_16dp32b32xES13_NS14_INS15_ILi2ELi4ELi3EEES18_NSW_INS5_IJS19_SE_EEENS5_IJSE_SB_EEEEEEENS4_39AutoVectorizingCopyWithAssumedAlignmentILi128EEENS4_14SM90_TMA_STOREES21_S23_S23_EEEvvEEEEvNT_6ParamsE)
	.align		4
        /*000c*/ 	.word	index@(__assertfail)
	.align		4
        /*0010*/ 	.word	0x00000000
	.align		4
        /*0014*/ 	.word	0xfffffffe
	.align		4
        /*0018*/ 	.word	0x00000000
	.align		4
        /*001c*/ 	.word	0xfffffffd
	.align		4
        /*0020*/ 	.word	0x00000000
	.align		4
        /*0024*/ 	.word	0xfffffffc


//--------------------- .nv.constant4             --------------------------
	.section	.nv.constant4,"a",@progbits
	.align	8
	.align		8
.nv.constant4:
        /*0000*/ 	.dword	__assertfail
	.align		8
        /*0008*/ 	.dword	__unnamed_1
	.align		8
        /*0010*/ 	.dword	__unnamed_2
	.align		8
        /*0018*/ 	.dword	_ZN40_INTERNAL_9e60e6b7_4_k_cu_8e79a894_230914cuda3std3__45__cpo5beginE
	.align		8
        /*0020*/ 	.dword	_ZN40_INTERNAL_9e60e6b7_4_k_cu_8e79a894_230914cuda3std3__45__cpo3endE
	.align		8
        /*0028*/ 	.dword	_ZN40_INTERNAL_9e60e6b7_4_k_cu_8e79a894_230914cuda3std3__45__cpo6cbeginE
	.align		8
        /*0030*/ 	.dword	_ZN40_INTERNAL_9e60e6b7_4_k_cu_8e79a894_230914cuda3std3__45__cpo4cendE
	.align		8
        /*0038*/ 	.dword	_ZN40_INTERNAL_9e60e6b7_4_k_cu_8e79a894_230914cuda3std3__442_GLOBAL__N__9e60e6b7_4_k_cu_8e79a894_230916ignoreE
	.align		8
        /*0040*/ 	.dword	_ZN40_INTERNAL_9e60e6b7_4_k_cu_8e79a894_230914cuda3std3__419piecewise_constructE
	.align		8
        /*0048*/ 	.dword	_ZN40_INTERNAL_9e60e6b7_4_k_cu_8e79a894_230914cuda3std3__48in_placeE
	.align		8
        /*0050*/ 	.dword	_ZN40_INTERNAL_9e60e6b7_4_k_cu_8e79a894_230914cuda3std6ranges3__45__cpo4swapE
	.align		8
        /*0058*/ 	.dword	_ZN40_INTERNAL_9e60e6b7_4_k_cu_8e79a894_230914cuda3std6ranges3__45__cpo9iter_moveE
	.align		8
        /*0060*/ 	.dword	_ZN40_INTERNAL_9e60e6b7_4_k_cu_8e79a894_230914cute7productE
	.align		8
        /*0068*/ 	.dword	_ZN40_INTERNAL_9e60e6b7_4_k_cu_8e79a894_230914cute1_E
	.align		8
        /*0070*/ 	.dword	$str$25
	.align		8
        /*0078*/ 	.dword	$str$26
	.align		8
        /*0080*/ 	.dword	$str$27
	.align		8
        /*0088*/ 	.dword	$str$28


//--------------------- .text._ZN7cutlass13device_kernelINS_4gemm6kernel13GemmUniversalIN4cute5tupleIJiiiiEEENS1_10collective13CollectiveMmaINS1_35MainloopSm100TmaUmmaWarpSpecializedILi34ELi2ELi4ENS5_IJNS4_1CILi1EEESB_SB_EEEEENS5_IJNSA_ILi64EEENSA_ILi128EEENSA_ILi32EEEEEENS_12float_e5m2_tENS5_IJlSB_lEEESI_SJ_NS4_8TiledMMAINS4_8MMA_AtomIJNS4_10MMA_TraitsINS4_19SM100_MMA_F8F6F4_SSEJSI_SI_fSE_SF_NS4_17integral_constantINS4_4UMMA5MajorELSQ_0EEESR_NSO_INSP_7ScaleInELSS_0EEEST_EEEEEENS4_6LayoutISC_NS5_IJNSA_ILi0EEESX_SX_EEEEENS5_IJNS4_10UnderscoreES10_S10_EEEEENS4_13SM90_TMA_LOADENS4_14ComposedLayoutINS4_7SwizzleILi1ELi4ELi3EEENS4_18smem_ptr_flag_bitsILi8EEENSW_INS5_IJNSA_ILi8EEESG_EEENS5_IJSG_SB_EEEEEEEvNS4_8identityES13_S1D_vS1E_EENS_8epilogue10collective18CollectiveEpilogueINS1G_23Sm100TmaWarpSpecializedILi2ELi2ELi32ELb0ELb0EEEJSH_NS5_IJNSW_ISE_SB_EES1L_EEESI_SJ_SI_SJ_NS1G_6fusion15FusionCallbacksIS1K_NS1N_17LinearCombinationISI_fSI_fLNS_15FloatRoundStyleE2EEESH_S1M_JEEENS4_5SM1004TMEM4LOAD26SM100_TMEM_LOAD_16dp32b32xES13_NS14_INS15_ILi2ELi4ELi3EEES18_NSW_INS5_IJS19_SE_EEENS5_IJSE_SB_EEEEEEENS4_39AutoVectorizingCopyWithAssumedAlignmentILi128EEENS4_14SM90_TMA_STOREES21_S23_S23_EEEvvEEEEvNT_6ParamsE --------------------------
	.section	.text._ZN7cutlass13device_kernelINS_4gemm6kernel13GemmUniversalIN4cute5tupleIJiiiiEEENS1_10collective13CollectiveMmaINS1_35MainloopSm100TmaUmmaWarpSpecializedILi34ELi2ELi4ENS5_IJNS4_1CILi1EEESB_SB_EEEEENS5_IJNSA_ILi64EEENSA_ILi128EEENSA_ILi32EEEEEENS_12float_e5m2_tENS5_IJlSB_lEEESI_SJ_NS4_8TiledMMAINS4_8MMA_AtomIJNS4_10MMA_TraitsINS4_19SM100_MMA_F8F6F4_SSEJSI_SI_fSE_SF_NS4_17integral_constantINS4_4UMMA5MajorELSQ_0EEESR_NSO_INSP_7ScaleInELSS_0EEEST_EEEEEENS4_6LayoutISC_NS5_IJNSA_ILi0EEESX_SX_EEEEENS5_IJNS4_10UnderscoreES10_S10_EEEEENS4_13SM90_TMA_LOADENS4_14ComposedLayoutINS4_7SwizzleILi1ELi4ELi3EEENS4_18smem_ptr_flag_bitsILi8EEENSW_INS5_IJNSA_ILi8EEESG_EEENS5_IJSG_SB_EEEEEEEvNS4_8identityES13_S1D_vS1E_EENS_8epilogue10collective18CollectiveEpilogueINS1G_23Sm100TmaWarpSpecializedILi2ELi2ELi32ELb0ELb0EEEJSH_NS5_IJNSW_ISE_SB_EES1L_EEESI_SJ_SI_SJ_NS1G_6fusion15FusionCallbacksIS1K_NS1N_17LinearCombinationISI_fSI_fLNS_15FloatRoundStyleE2EEESH_S1M_JEEENS4_5SM1004TMEM4LOAD26SM100_TMEM_LOAD_16dp32b32xES13_NS14_INS15_ILi2ELi4ELi3EEES18_NSW_INS5_IJS19_SE_EEENS5_IJSE_SB_EEEEEEENS4_39AutoVectorizingCopyWithAssumedAlignmentILi128EEENS4_14SM90_TMA_STOREES21_S23_S23_EEEvvEEEEvNT_6ParamsE,"ax",@progbits
	.align	128
.text._ZN7cutlass13device_kernelINS_4gemm6kernel13GemmUniversalIN4cute5tupleIJiiiiEEENS1_10collective13CollectiveMmaINS1_35MainloopSm100TmaUmmaWarpSpecializedILi34ELi2ELi4ENS5_IJNS4_1CILi1EEESB_SB_EEEEENS5_IJNSA_ILi64EEENSA_ILi128EEENSA_ILi32EEEEEENS_12float_e5m2_tENS5_IJlSB_lEEESI_SJ_NS4_8TiledMMAINS4_8MMA_AtomIJNS4_10MMA_TraitsINS4_19SM100_MMA_F8F6F4_SSEJSI_SI_fSE_SF_NS4_17integral_constantINS4_4UMMA5MajorELSQ_0EEESR_NSO_INSP_7ScaleInELSS_0EEEST_EEEEEENS4_6LayoutISC_NS5_IJNSA_ILi0EEESX_SX_EEEEENS5_IJNS4_10UnderscoreES10_S10_EEEEENS4_13SM90_TMA_LOADENS4_14ComposedLayoutINS4_7SwizzleILi1ELi4ELi3EEENS4_18smem_ptr_flag_bitsILi8EEENSW_INS5_IJNSA_ILi8EEESG_EEENS5_IJSG_SB_EEEEEEEvNS4_8identityES13_S1D_vS1E_EENS_8epilogue10collective18CollectiveEpilogueINS1G_23Sm100TmaWarpSpecializedILi2ELi2ELi32ELb0ELb0EEEJSH_NS5_IJNSW_ISE_SB_EES1L_EEESI_SJ_SI_SJ_NS1G_6fusion15FusionCallbacksIS1K_NS1N_17LinearCombinationISI_fSI_fLNS_15FloatRoundStyleE2EEESH_S1M_JEEENS4_5SM1004TMEM4LOAD26SM100_TMEM_LOAD_16dp32b32xES13_NS14_INS15_ILi2ELi4ELi3EEES18_NSW_INS5_IJS19_SE_EEENS5_IJSE_SB_EEEEEEENS4_39AutoVectorizingCopyWithAssumedAlignmentILi128EEENS4_14SM90_TMA_STOREES21_S23_S23_EEEvvEEEEvNT_6ParamsE:
        .type           _ZN7cutlass13device_kernelINS_4gemm6kernel13GemmUniversalIN4cute5tupleIJiiiiEEENS1_10collective13CollectiveMmaINS1_35MainloopSm100TmaUmmaWarpSpecializedILi34ELi2ELi4ENS5_IJNS4_1CILi1EEESB_SB_EEEEENS5_IJNSA_ILi64EEENSA_ILi128EEENSA_ILi32EEEEEENS_12float_e5m2_tENS5_IJlSB_lEEESI_SJ_NS4_8TiledMMAINS4_8MMA_AtomIJNS4_10MMA_TraitsINS4_19SM100_MMA_F8F6F4_SSEJSI_SI_fSE_SF_NS4_17integral_constantINS4_4UMMA5MajorELSQ_0EEESR_NSO_INSP_7ScaleInELSS_0EEEST_EEEEEENS4_6LayoutISC_NS5_IJNSA_ILi0EEESX_SX_EEEEENS5_IJNS4_10UnderscoreES10_S10_EEEEENS4_13SM90_TMA_LOADENS4_14ComposedLayoutINS4_7SwizzleILi1ELi4ELi3EEENS4_18smem_ptr_flag_bitsILi8EEENSW_INS5_IJNSA_ILi8EEESG_EEENS5_IJSG_SB_EEEEEEEvNS4_8identityES13_S1D_vS1E_EENS_8epilogue10collective18CollectiveEpilogueINS1G_23Sm100TmaWarpSpecializedILi2ELi2ELi32ELb0ELb0EEEJSH_NS5_IJNSW_ISE_SB_EES1L_EEESI_SJ_SI_SJ_NS1G_6fusion15FusionCallbacksIS1K_NS1N_17LinearCombinationISI_fSI_fLNS_15FloatRoundStyleE2EEESH_S1M_JEEENS4_5SM1004TMEM4LOAD26SM100_TMEM_LOAD_16dp32b32xES13_NS14_INS15_ILi2ELi4ELi3EEES18_NSW_INS5_IJS19_SE_EEENS5_IJSE_SB_EEEEEEENS4_39AutoVectorizingCopyWithAssumedAlignmentILi128EEENS4_14SM90_TMA_STOREES21_S23_S23_EEEvvEEEEvNT_6ParamsE,@function
        .size           _ZN7cutlass13device_kernelINS_4gemm6kernel13GemmUniversalIN4cute5tupleIJiiiiEEENS1_10collective13CollectiveMmaINS1_35MainloopSm100TmaUmmaWarpSpecializedILi34ELi2ELi4ENS5_IJNS4_1CILi1EEESB_SB_EEEEENS5_IJNSA_ILi64EEENSA_ILi128EEENSA_ILi32EEEEEENS_12float_e5m2_tENS5_IJlSB_lEEESI_SJ_NS4_8TiledMMAINS4_8MMA_AtomIJNS4_10MMA_TraitsINS4_19SM100_MMA_F8F6F4_SSEJSI_SI_fSE_SF_NS4_17integral_constantINS4_4UMMA5MajorELSQ_0EEESR_NSO_INSP_7ScaleInELSS_0EEEST_EEEEEENS4_6LayoutISC_NS5_IJNSA_ILi0EEESX_SX_EEEEENS5_IJNS4_10UnderscoreES10_S10_EEEEENS4_13SM90_TMA_LOADENS4_14ComposedLayoutINS4_7SwizzleILi1ELi4ELi3EEENS4_18smem_ptr_flag_bitsILi8EEENSW_INS5_IJNSA_ILi8EEESG_EEENS5_IJSG_SB_EEEEEEEvNS4_8identityES13_S1D_vS1E_EENS_8epilogue10collective18CollectiveEpilogueINS1G_23Sm100TmaWarpSpecializedILi2ELi2ELi32ELb0ELb0EEEJSH_NS5_IJNSW_ISE_SB_EES1L_EEESI_SJ_SI_SJ_NS1G_6fusion15FusionCallbacksIS1K_NS1N_17LinearCombinationISI_fSI_fLNS_15FloatRoundStyleE2EEESH_S1M_JEEENS4_5SM1004TMEM4LOAD26SM100_TMEM_LOAD_16dp32b32xES13_NS14_INS15_ILi2ELi4ELi3EEES18_NSW_INS5_IJS19_SE_EEENS5_IJSE_SB_EEEEEEENS4_39AutoVectorizingCopyWithAssumedAlignmentILi128EEENS4_14SM90_TMA_STOREES21_S23_S23_EEEvvEEEEvNT_6ParamsE,(.L_x_233 - _ZN7cutlass13device_kernelINS_4gemm6kernel13GemmUniversalIN4cute5tupleIJiiiiEEENS1_10collective13CollectiveMmaINS1_35MainloopSm100TmaUmmaWarpSpecializedILi34ELi2ELi4ENS5_IJNS4_1CILi1EEESB_SB_EEEEENS5_IJNSA_ILi64EEENSA_ILi128EEENSA_ILi32EEEEEENS_12float_e5m2_tENS5_IJlSB_lEEESI_SJ_NS4_8TiledMMAINS4_8MMA_AtomIJNS4_10MMA_TraitsINS4_19SM100_MMA_F8F6F4_SSEJSI_SI_fSE_SF_NS4_17integral_constantINS4_4UMMA5MajorELSQ_0EEESR_NSO_INSP_7ScaleInELSS_0EEEST_EEEEEENS4_6LayoutISC_NS5_IJNSA_ILi0EEESX_SX_EEEEENS5_IJNS4_10UnderscoreES10_S10_EEEEENS4_13SM90_TMA_LOADENS4_14ComposedLayoutINS4_7SwizzleILi1ELi4ELi3EEENS4_18smem_ptr_flag_bitsILi8EEENSW_INS5_IJNSA_ILi8EEESG_EEENS5_IJSG_SB_EEEEEEEvNS4_8identityES13_S1D_vS1E_EENS_8epilogue10collective18CollectiveEpilogueINS1G_23Sm100TmaWarpSpecializedILi2ELi2ELi32ELb0ELb0EEEJSH_NS5_IJNSW_ISE_SB_EES1L_EEESI_SJ_SI_SJ_NS1G_6fusion15FusionCallbacksIS1K_NS1N_17LinearCombinationISI_fSI_fLNS_15FloatRoundStyleE2EEESH_S1M_JEEENS4_5SM1004TMEM4LOAD26SM100_TMEM_LOAD_16dp32b32xES13_NS14_INS15_ILi2ELi4ELi3EEES18_NSW_INS5_IJS19_SE_EEENS5_IJSE_SB_EEEEEEENS4_39AutoVectorizingCopyWithAssumedAlignmentILi128EEENS4_14SM90_TMA_STOREES21_S23_S23_EEEvvEEEEvNT_6ParamsE)
        .other          _ZN7cutlass13device_kernelINS_4gemm6kernel13GemmUniversalIN4cute5tupleIJiiiiEEENS1_10collective13CollectiveMmaINS1_35MainloopSm100TmaUmmaWarpSpecializedILi34ELi2ELi4ENS5_IJNS4_1CILi1EEESB_SB_EEEEENS5_IJNSA_ILi64EEENSA_ILi128EEENSA_ILi32EEEEEENS_12float_e5m2_tENS5_IJlSB_lEEESI_SJ_NS4_8TiledMMAINS4_8MMA_AtomIJNS4_10MMA_TraitsINS4_19SM100_MMA_F8F6F4_SSEJSI_SI_fSE_SF_NS4_17integral_constantINS4_4UMMA5MajorELSQ_0EEESR_NSO_INSP_7ScaleInELSS_0EEEST_EEEEEENS4_6LayoutISC_NS5_IJNSA_ILi0EEESX_SX_EEEEENS5_IJNS4_10UnderscoreES10_S10_EEEEENS4_13SM90_TMA_LOADENS4_14ComposedLayoutINS4_7SwizzleILi1ELi4ELi3EEENS4_18smem_ptr_flag_bitsILi8EEENSW_INS5_IJNSA_ILi8EEESG_EEENS5_IJSG_SB_EEEEEEEvNS4_8identityES13_S1D_vS1E_EENS_8epilogue10collective18CollectiveEpilogueINS1G_23Sm100TmaWarpSpecializedILi2ELi2ELi32ELb0ELb0EEEJSH_NS5_IJNSW_ISE_SB_EES1L_EEESI_SJ_SI_SJ_NS1G_6fusion15FusionCallbacksIS1K_NS1N_17LinearCombinationISI_fSI_fLNS_15FloatRoundStyleE2EEESH_S1M_JEEENS4_5SM1004TMEM4LOAD26SM100_TMEM_LOAD_16dp32b32xES13_NS14_INS15_ILi2ELi4ELi3EEES18_NSW_INS5_IJS19_SE_EEENS5_IJSE_SB_EEEEEEENS4_39AutoVectorizingCopyWithAssumedAlignmentILi128EEENS4_14SM90_TMA_STOREES21_S23_S23_EEEvvEEEEvNT_6ParamsE,@"STO_CUDA_ENTRY STV_DEFAULT"
_ZN7cutlass13device_kernelINS_4gemm6kernel13GemmUniversalIN4cute5tupleIJiiiiEEENS1_10collective13CollectiveMmaINS1_35MainloopSm100TmaUmmaWarpSpecializedILi34ELi2ELi4ENS5_IJNS4_1CILi1EEESB_SB_EEEEENS5_IJNSA_ILi64EEENSA_ILi128EEENSA_ILi32EEEEEENS_12float_e5m2_tENS5_IJlSB_lEEESI_SJ_NS4_8TiledMMAINS4_8MMA_AtomIJNS4_10MMA_TraitsINS4_19SM100_MMA_F8F6F4_SSEJSI_SI_fSE_SF_NS4_17integral_constantINS4_4UMMA5MajorELSQ_0EEESR_NSO_INSP_7ScaleInELSS_0EEEST_EEEEEENS4_6LayoutISC_NS5_IJNSA_ILi0EEESX_SX_EEEEENS5_IJNS4_10UnderscoreES10_S10_EEEEENS4_13SM90_TMA_LOADENS4_14ComposedLayoutINS4_7SwizzleILi1ELi4ELi3EEENS4_18smem_ptr_flag_bitsILi8EEENSW_INS5_IJNSA_ILi8EEESG_EEENS5_IJSG_SB_EEEEEEEvNS4_8identityES13_S1D_vS1E_EENS_8epilogue10collective18CollectiveEpilogueINS1G_23Sm100TmaWarpSpecializedILi2ELi2ELi32ELb0ELb0EEEJSH_NS5_IJNSW_ISE_SB_EES1L_EEESI_SJ_SI_SJ_NS1G_6fusion15FusionCallbacksIS1K_NS1N_17LinearCombinationISI_fSI_fLNS_15FloatRoundStyleE2EEESH_S1M_JEEENS4_5SM1004TMEM4LOAD26SM100_TMEM_LOAD_16dp32b32xES13_NS14_INS15_ILi2ELi4ELi3EEES18_NSW_INS5_IJS19_SE_EEENS5_IJSE_SB_EEEEEEENS4_39AutoVectorizingCopyWithAssumedAlignmentILi128EEENS4_14SM90_TMA_STOREES21_S23_S23_EEEvvEEEEvNT_6ParamsE:
[----:B------:R-:W1:Y:S01]  /*0000*/  LDC R1, c[0x0][0x37c] ;  /* 0x0000df00ff017b82 */ /* 0x000e620000000800 */
[----:B------:R-:W2:Y:S01]  /*0010*/  S2R R108, SR_TID.X ;  /* 0x00000000006c7919 */ /* 0x000ea20000002100 */
[----:B------:R-:W3:Y:S01]  /*0020*/  LDCU.64 UR4, c[0x0][0x890] ;  /* 0x00011200ff0477ac */ /* 0x000ee20008000a00 */
[----:B------:R-:W-:Y:S02]  /*0030*/  PRMT R95, RZ, 0x7610, R95 ;  /* 0x00007610ff5f7816 */ /* 0x000fe4000000005f */
[----:B------:R-:W-:Y:S01]  /*0040*/  ELECT P5, URZ, PT ;  /* 0x0000000000ff782f */ /* 0x000fe200038a0000 */
[----:B------:R-:W4:Y:S01]  /*0050*/  LDCU.64 UR46, c[0x0][0x358] ;  /* 0x00006b00ff2e77ac */ /* 0x000f220008000a00 */
[----:B---3--:R-:W-:-:S04]  /*0060*/  UISETP.NE.U32.AND UP0, UPT, UR4, URZ, UPT ;  /* 0x000000ff0400728c */ /* 0x008fc8000bf05070 */
[----:B------:R-:W-:Y:S01]  /*0070*/  UISETP.NE.AND.EX UP0, UPT, UR5, URZ, UPT, UP0 ;  /* 0x000000ff0500728c */ /* 0x000fe2000bf05300 */
[----:B--2---:R-:W-:-:S05]  /*0080*/  SHF.R.U32.HI R101, RZ, 0x5, R108 ;  /* 0x00000005ff657819 */ /* 0x004fca000001166c */
[----:B------:R-:W2:Y:S02]  /*0090*/  SHFL.IDX PT, R0, R101, RZ, 0x1f ;  /* 0x00001fff65007589 */ /* 0x000ea400000e0000 */
[----:B--2---:R-:W-:Y:S01]  /*00a0*/  R2UR UR8, R0 ;  /* 0x00000000000872ca */ /* 0x004fe200000e0000 */
[----:B-1--4-:R-:W-:-:S14]  /*00b0*/  BRA.U UP0, `(.L_x_0) ;  /* 0x00000001002c7547 */ /* 0x012fdc000b800000 */
[----:B------:R-:W1:Y:S02]  /*00c0*/  LDCU.64 UR6, c[0x0][0x888] ;  /* 0x00011100ff0677ac */ /* 0x000e640008000a00 */
[----:B-1----:R-:W-:-:S04]  /*00d0*/  UISETP.NE.U32.AND UP0, UPT, UR6, URZ, UPT ;  /* 0x000000ff0600728c */ /* 0x002fc8000bf05070 */
[----:B------:R-:W-:-:S09]  /*00e0*/  UISETP.NE.AND.EX UP0, UPT, UR7, URZ, UPT, UP0 ;  /* 0x000000ff0700728c */ /* 0x000fd2000bf05300 */
[----:B------:R-:W-:Y:S05]  /*00f0*/  BRA.U !UP0, `(.L_x_1) ;  /* 0x0000000108107547 */ /* 0x000fea000b800000 */
[----:B------:R-:W1:Y:S02]  /*0100*/  LDC.64 R2, c[0x0][0x888] ;  /* 0x00022200ff027b82 */ /* 0x000e640000000a00 */
[----:B-1----:R1:W5:Y:S01]  /*0110*/  LDG.E R49, desc[UR46][R2.64] ;  /* 0x0000002e02317981 */ /* 0x002362000c1e1900 */
[----:B------:R-:W-:Y:S01]  /*0120*/  HFMA2 R95, -RZ, RZ, 0, 5.9604644775390625e-08 ;  /* 0x00000001ff5f7431 */ /* 0x000fe200000001ff */
[----:B------:R-:W-:Y:S05]  /*0130*/  BRA `(.L_x_0) ;  /* 0x00000000000c7947 */ /* 0x000fea0003800000 */
.L_x_1:
[----:B------:R-:W1:Y:S01]  /*0140*/  LDCU UR6, c[0x0][0x880] ;  /* 0x00011000ff0677ac */ /* 0x000e620008000800 */
[----:B------:R-:W-:Y:S01]  /*0150*/  HFMA2 R95, -RZ, RZ, 0, 5.9604644775390625e-08 ;  /* 0x00000001ff5f7431 */ /* 0x000fe200000001ff */
[----:B-1----:R-:W-:-:S07]  /*0160*/  MOV R49, UR6 ;  /* 0x0000000600317c02 */ /* 0x002fce0008000f00 */
.L_x_0:
[----:B------:R-:W2:Y:S02]  /*0170*/  LDCU.64 UR6, c[0x0][0x8b0] ;  /* 0x00011600ff0677ac */ /* 0x000ea40008000a00 */
[----:B--2---:R-:W-:-:S04]  /*0180*/  UISETP.NE.U32.AND UP0, UPT, UR6, URZ, UPT ;  /* 0x000000ff0600728c */ /* 0x004fc8000bf05070 */
[----:B------:R-:W-:-:S09]  /*0190*/  UISETP.NE.AND.EX UP0, UPT, UR7, URZ, UPT, UP0 ;  /* 0x000000ff0700728c */ /* 0x000fd2000bf05300 */
[----:B------:R-:W-:Y:S05]  /*01a0*/  BRA.U UP0, `(.L_x_2) ;  /* 0x0000000100247547 */ /* 0x000fea000b800000 */
[----:B------:R-:W2:Y:S02]  /*01b0*/  LDCU.64 UR6, c[0x0][0x8a8] ;  /* 0x00011500ff0677ac */ /* 0x000ea40008000a00 */
[----:B--2---:R-:W-:-:S04]  /*01c0*/  UISETP.NE.U32.AND UP0, UPT, UR6, URZ, UPT ;  /* 0x000000ff0600728c */ /* 0x004fc8000bf05070 */
[----:B------:R-:W-:-:S09]  /*01d0*/  UISETP.NE.AND.EX UP0, UPT, UR7, URZ, UPT, UP0 ;  /* 0x000000ff0700728c */ /* 0x000fd2000bf05300 */
[----:B------:R-:W-:Y:S05]  /*01e0*/  BRA.U !UP0, `(.L_x_3) ;  /* 0x00000001080c7547 */ /* 0x000fea000b800000 */
[----:B-1----:R-:W1:Y:S02]  /*01f0*/  LDC.64 R2, c[0x0][0x8a8] ;  /* 0x00022a00ff027b82 */ /* 0x002e640000000a00 */
[----:B-1----:R2:W5:Y:S01]  /*0200*/  LDG.E R47, desc[UR46][R2.64] ;  /* 0x0000002e022f7981 */ /* 0x002562000c1e1900 */
[----:B------:R-:W-:Y:S05]  /*0210*/  BRA `(.L_x_2) ;  /* 0x0000000000087947 */ /* 0x000fea0003800000 */
.L_x_3:
[----:B------:R-:W2:Y:S02]  /*0220*/  LDCU UR6, c[0x0][0x8a0] ;  /* 0x00011400ff0677ac */ /* 0x000ea40008000800 */
[----:B--2---:R-:W-:Y:S02]  /*0230*/  MOV R47, UR6 ;  /* 0x00000006002f7c02 */ /* 0x004fe40008000f00 */
.L_x_2:
[----:B------:R-:W-:Y:S01]  /*0240*/  IMAD.U32 R0, RZ, RZ, UR8 ;  /* 0x00000008ff007e24 */ /* 0x000fe2000f8e00ff */
[----:B------:R-:W-:Y:S04]  /*0250*/  BSSY.RECONVERGENT B0, `(.L_x_4) ;  /* 0x000000c000007945 */ /* 0x000fe80003800200 */
[C---:B------:R-:W-:Y:S02]  /*0260*/  ISETP.NE.OR P1, PT, R0.reuse, 0x1, !P5 ;  /* 0x000000010000780c */ /* 0x040fe40006f25670 */
[----:B------:R-:W-:-:S11]  /*0270*/  ISETP.NE.OR P0, PT, R0, 0x3, !P5 ;  /* 0x000000030000780c */ /* 0x000fd60006f05670 */
[----:B------:R-:W-:Y:S05]  /*0280*/  @P1 BRA `(.L_x_5) ;  /* 0x0000000000201947 */ /* 0x000fea0003800000 */
[----:B------:R-:W3:Y:S02]  /*0290*/  LDCU.64 UR6, c[0x0][0x348] ;  /* 0x00006900ff0677ac */ /* 0x000ee40008000a00 */
[----:B---3--:R-:W-:Y:S02]  /*02a0*/  UIADD3 UR10, UP1, UPT, UR6, 0x80, URZ ;  /* 0x00000080060a7890 */ /* 0x008fe4000ff3e0ff */
[----:B------:R-:W-:Y:S02]  /*02b0*/  UIADD3 UR6, UP0, UPT, UR6, 0x180, URZ ;  /* 0x0000018006067890 */ /* 0x000fe4000ff1e0ff */
[----:B------:R-:W-:Y:S02]  /*02c0*/  UIADD3.X UR11, UPT, UPT, URZ, UR7, URZ, UP1, !UPT ;  /* 0x00000007ff0b7290 */ /* 0x000fe40008ffe4ff */
[----:B------:R-:W-:-:S07]  /*02d0*/  UIADD3.X UR7, UPT, UPT, URZ, UR7, URZ, UP0, !UPT ;  /* 0x00000007ff077290 */ /* 0x000fce00087fe4ff */
[----:B------:R3:W-:Y:S02]  /*02e0*/  UTMACCTL.PF [UR10] ;  /* 0x000000000a0079b9 */ /* 0x0007e40008040000 */
[----:B------:R3:W-:Y:S02]  /*02f0*/  UTMACCTL.PF [UR6] ;  /* 0x00000000060079b9 */ /* 0x0007e40008040000 */
[----:B---3--:R-:W-:Y:S01]  /*0300*/  NOP ;  /* 0x0000000000007918 */ /* 0x008fe20000000000 */
.L_x_5:
[----:B------:R-:W-:Y:S05]  /*0310*/  BSYNC.RECONVERGENT B0 ;  /* 0x0000000000007941 */ /* 0x000fea0003800200 */
.L_x_4:
[----:B------:R-:W-:Y:S04]  /*0320*/  BSSY.RECONVERGENT B0, `(.L_x_6) ;  /* 0x000000a000007945 */ /* 0x000fe80003800200 */
        /* <DEDUP_REMOVED lines=9> */
.L_x_7:
[----:B------:R-:W-:Y:S05]  /*03c0*/  BSYNC.RECONVERGENT B0 ;  /* 0x0000000000007941 */ /* 0x000fea0003800200 */
.L_x_6:
[----:B------:R-:W3:Y:S01]  /*03d0*/  LDCU.64 UR6, c[0x0][0x888] ;  /* 0x00011100ff0677ac */ /* 0x000ee20008000a00 */
[----:B------:R-:W-:Y:S02]  /*03e0*/  UISETP.EQ.U32.AND UP1, UPT, UR4, URZ, UPT ;  /* 0x000000ff0400728c */ /* 0x000fe4000bf22070 */
[----:B------:R-:W-:Y:S02]  /*03f0*/  UPLOP3.LUT UP2, UPT, UPT, UPT, UPT, 0x80, 0x8 ;  /* 0x000000000008789c */ /* 0x000fe40003f4f070 */
[----:B---3--:R-:W-:-:S04]  /*0400*/  UISETP.NE.U32.AND UP0, UPT, UR6, URZ, UPT ;  /* 0x000000ff0600728c */ /* 0x008fc8000bf05070 */
[----:B------:R-:W-:-:S04]  /*0410*/  UISETP.NE.AND.EX UP0, UPT, UR7, URZ, UPT, UP0 ;  /* 0x000000ff0700728c */ /* 0x000fc8000bf05300 */
[----:B------:R-:W-:-:S04]  /*0420*/  UISETP.EQ.OR.EX UP3, UPT, UR5, URZ, !UP0, UP1 ;  /* 0x000000ff0500728c */ /* 0x000fc8000c762710 */
[----:B------:R-:W-:-:S05]  /*0430*/  UP2UR UR50, UPR, URZ, 0x8 ;  /* 0x00000008ff327883 */ /* 0x000fca0008000000 */
[----:B------:R-:W-:Y:S07]  /*0440*/  BRA.U !UP3, `(.L_x_8) ;  /* 0x000000010b207547 */ /* 0x000fee000b800000 */
[----:B------:R-:W-:Y:S01]  /*0450*/  UISETP.NE.U32.AND UP2, UPT, UR4, URZ, UPT ;  /* 0x000000ff0400728c */ /* 0x000fe2000bf45070 */
[----:B-----5:R-:W-:Y:S01]  /*0460*/  FSETP.NEU.AND P0, PT, R49, RZ, PT ;  /* 0x000000ff3100720b */ /* 0x020fe20003f0d000 */
[----:B------:R-:W-:Y:S02]  /*0470*/  USEL UR4, URZ, 0xffffffff, UP0 ;  /* 0xffffffffff047887 */ /* 0x000fe40008000000 */
[----:B------:R-:W-:-:S10]  /*0480*/  UISETP.NE.AND.EX UP2, UPT, UR5, URZ, UPT, UP2 ;  /* 0x000000ff0500728c */ /* 0x000fd4000bf45320 */
[----:B------:R-:W-:Y:S01]  /*0490*/  VOTEU.ANY UP1, P0 ;  /* 0x0000000000ff7886 */ /* 0x000fe20000020100 */
[----:B------:R-:W-:-:S04]  /*04a0*/  @!UP2 USEL UR4, URZ, 0xffffffff, UP1 ;  /* 0xffffffffff04a887 */ /* 0x000fc80008800000 */
[----:B------:R-:W-:-:S04]  /*04b0*/  ULOP3.LUT UR4, UR4, 0x1, URZ, 0xc0, !UPT ;  /* 0x0000000104047892 */ /* 0x000fc8000f8ec0ff */
[----:B------:R-:W-:-:S11]  /*04c0*/  UISETP.NE.U32.AND UP2, UPT, UR4, 0x1, UPT ;  /* 0x000000010400788c */ /* 0x000fd6000bf45070 */
.L_x_8:
[----:B-12---:R-:W1:Y:S01]  /*04d0*/  SHFL.IDX PT, R2, R101, RZ, 0x1f ;  /* 0x00001fff65027589 */ /* 0x006e6200000e0000 */
[----:B------:R-:W-:-:S04]  /*04e0*/  UISETP.NE.AND UP1, UPT, UR8, 0x2, UPT ;  /* 0x000000020800788c */ /* 0x000fc8000bf25270 */
[----:B------:R-:W-:Y:S01]  /*04f0*/  USEL UR6, URZ, 0x1, UP1 ;  /* 0x00000001ff067887 */ /* 0x000fe20008800000 */
[----:B-1----:R-:W-:-:S13]  /*0500*/  ISETP.NE.AND P0, PT, R2, RZ, PT ;  /* 0x000000ff0200720c */ /* 0x002fda0003f05270 */
[----:B------:R-:W-:Y:S05]  /*0510*/  @P0 BRA `(.L_x_9) ;  /* 0x0000000400440947 */ /* 0x000fea0003800000 */
[----:B------:R-:W-:Y:S01]  /*0520*/  ELECT P0, URZ, PT ;  /* 0x0000000000ff782f */ /* 0x000fe20003800000 */
[----:B------:R-:W-:-:S12]  /*0530*/  BSSY.RECONVERGENT B0, `(.L_x_9) ;  /* 0x000004f000007945 */ /* 0x000fd80003800200 */
[----:B------:R-:W-:Y:S05]  /*0540*/  @!P0 BRA `(.L_x_10) ;  /* 0x0000000400348947 */ /* 0x000fea0003800000 */
[----:B------:R-:W1:Y:S01]  /*0550*/  S2UR UR5, SR_CgaCtaId ;  /* 0x00000000000579c3 */ /* 0x000e620000008800 */
[----:B------:R-:W-:Y:S01]  /*0560*/  UMOV UR7, 0x400 ;  /* 0x0000040000077882 */ /* 0x000fe20000000000 */
[----:B------:R-:W-:Y:S02]  /*0570*/  UMOV UR4, 0x1 ;  /* 0x0000000100047882 */ /* 0x000fe40000000000 */
[----:B------:R-:W-:-:S04]  /*0580*/  UIADD3 UR10, UPT, UPT, -UR4, 0x100000, URZ ;  /* 0x00100000040a7890 */ /* 0x000fc8000fffe1ff */
[----:B------:R-:W-:Y:S02]  /*0590*/  USHF.L.U32 UR11, UR10, 0xb, URZ ;  /* 0x0000000b0a0b7899 */ /* 0x000fe400080006ff */
[----:B------:R-:W-:Y:S02]  /*05a0*/  USHF.L.U32 UR10, UR10, 0x1, URZ ;  /* 0x000000010a0a7899 */ /* 0x000fe400080006ff */
[----:B-1----:R-:W-:Y:S01]  /*05b0*/  ULEA UR5, UR5, UR7, 0x18 ;  /* 0x0000000705057291 */ /* 0x002fe2000f8ec0ff */
[----:B------:R-:W1:Y:S11]  /*05c0*/  FENCE.VIEW.ASYNC.S ;  /* 0x00000000000073c6 */ /* 0x000e760000000000 */
[----:B-1----:R1:W2:Y:S01]  /*05d0*/  SYNCS.EXCH.64 URZ, [UR5], UR10 ;  /* 0x0000000a05ff75b2 */ /* 0x0022a20008000100 */
[----:B------:R1:W3:Y:S01]  /*05e0*/  SYNCS.EXCH.64 URZ, [UR5+0x110], UR10 ;  /* 0x0001100a05ff75b2 */ /* 0x0002e20008000100 */
[----:B------:R1:W4:Y:S01]  /*05f0*/  SYNCS.EXCH.64 URZ, [UR5+0x8], UR10 ;  /* 0x0000080a05ff75b2 */ /* 0x0003220008000100 */
[----:B------:R1:W1:Y:S01]  /*0600*/  SYNCS.EXCH.64 URZ, [UR5+0x118], UR10 ;  /* 0x0001180a05ff75b2 */ /* 0x0002620008000100 */
        /* <DEDUP_REMOVED lines=64> */
[----:B--234-:R-:W-:Y:S01]  /*0a10*/  NOP ;  /* 0x0000000000007918 */ /* 0x01cfe20000000000 */
.L_x_10:
[----:B-1----:R-:W-:Y:S05]  /*0a20*/  BSYNC.RECONVERGENT B0 ;  /* 0x0000000000007941 */ /* 0x002fea0003800200 */
.L_x_9:
[----:B------:R-:W1:Y:S01]  /*0a30*/  SHFL.IDX PT, R2, R101, RZ, 0x1f ;  /* 0x00001fff65027589 */ /* 0x000e6200000e0000 */
[----:B------:R-:W-:Y:S01]  /*0a40*/  NOP ;  /* 0x0000000000007918 */ /* 0x000fe20000000000 */
[----:B-1----:R-:W-:-:S13]  /*0a50*/  ISETP.NE.AND P0, PT, R2, 0x1, PT ;  /* 0x000000010200780c */ /* 0x002fda0003f05270 */
[----:B------:R-:W-:Y:S05]  /*0a60*/  @P0 BRA `(.L_x_11) ;  /* 0x0000000000480947 */ /* 0x000fea0003800000 */
[----:B------:R-:W1:Y:S01]  /*0a70*/  S2UR UR7, SR_CgaCtaId ;  /* 0x00000000000779c3 */ /* 0x000e620000008800 */
[----:B------:R-:W-:Y:S01]  /*0a80*/  UMOV UR9, 0x400 ;  /* 0x0000040000097882 */ /* 0x000fe20000000000 */
[----:B------:R-:W-:Y:S01]  /*0a90*/  UMOV UR5, 0x20 ;  /* 0x0000002000057882 */ /* 0x000fe20000000000 */
[----:B------:R-:W-:Y:S01]  /*0aa0*/  UMOV UR4, 0x80 ;  /* 0x0000008000047882 */ /* 0x000fe20000000000 */
[----:B------:R-:W-:-:S04]  /*0ab0*/  UIADD3 UR10, UPT, UPT, -UR5, 0x100000, URZ ;  /* 0x00100000050a7890 */ /* 0x000fc8000fffe1ff */
[----:B------:R-:W-:Y:S02]  /*0ac0*/  USHF.L.U32 UR11, UR10, 0xb, URZ ;  /* 0x0000000b0a0b7899 */ /* 0x000fe400080006ff */
[----:B------:R-:W-:Y:S02]  /*0ad0*/  USHF.L.U32 UR10, UR10, 0x1, URZ ;  /* 0x000000010a0a7899 */ /* 0x000fe400080006ff */
[----:B------:R-:W-:-:S04]  /*0ae0*/  UIADD3 UR4, UPT, UPT, -UR4, 0x100000, URZ ;  /* 0x0010000004047890 */ /* 0x000fc8000fffe1ff */
[----:B------:R-:W-:Y:S02]  /*0af0*/  USHF.L.U32 UR5, UR4, 0xb, URZ ;  /* 0x0000000b04057899 */ /* 0x000fe400080006ff */
[----:B------:R-:W-:Y:S01]  /*0b00*/  USHF.L.U32 UR4, UR4, 0x1, URZ ;  /* 0x0000000104047899 */ /* 0x000fe200080006ff */
[----:B------:R-:W-:Y:S01]  /*0b10*/  ELECT P0, URZ, PT ;  /* 0x0000000000ff782f */ /* 0x000fe20003800000 */
[----:B-1----:R-:W-:Y:S01]  /*0b20*/  ULEA UR7, UR7, UR9, 0x18 ;  /* 0x0000000907077291 */ /* 0x002fe2000f8ec0ff */
[----:B------:R-:W1:Y:S11]  /*0b30*/  FENCE.VIEW.ASYNC.S ;  /* 0x00000000000073c6 */ /* 0x000e760000000000 */
[----:B-1----:R1:W2:Y:S01]  /*0b40*/  SYNCS.EXCH.64 URZ, [UR7+0x220], UR10 ;  /* 0x0002200a07ff75b2 */ /* 0x0022a20008000100 */
[----:B------:R1:W3:Y:S01]  /*0b50*/  SYNCS.EXCH.64 URZ, [UR7+0x230], UR4 ;  /* 0x0002300407ff75b2 */ /* 0x0002e20008000100 */
[----:B------:R1:W4:Y:S01]  /*0b60*/  SYNCS.EXCH.64 URZ, [UR7+0x228], UR10 ;  /* 0x0002280a07ff75b2 */ /* 0x0003220008000100 */
[----:B------:R1:W1:Y:S01]  /*0b70*/  SYNCS.EXCH.64 URZ, [UR7+0x238], UR4 ;  /* 0x0002380407ff75b2 */ /* 0x0002620008000100 */
[----:B------:R-:W-:Y:S01]  /*0b80*/  NOP ;  /* 0x0000000000007918 */ /* 0x000fe20000000000 */
.L_x_11:
[----:B------:R-:W2:Y:S01]  /*0b90*/  SHFL.IDX PT, R2, R101, RZ, 0x1f ;  /* 0x00001fff65027589 */ /* 0x000ea200000e0000 */
[----:B------:R-:W-:Y:S01]  /*0ba0*/  NOP ;  /* 0x0000000000007918 */ /* 0x000fe20000000000 */
[----:B--2---:R-:W-:-:S13]  /*0bb0*/  ISETP.NE.AND P0, PT, R2, 0x3, PT ;  /* 0x000000030200780c */ /* 0x004fda0003f05270 */
[----:B------:R-:W-:Y:S05]  /*0bc0*/  @P0 BRA `(.L_x_12) ;  /* 0x0000000000300947 */ /* 0x000fea0003800000 */
[----:B-1----:R-:W1:Y:S01]  /*0bd0*/  S2UR UR5, SR_CgaCtaId ;  /* 0x00000000000579c3 */ /* 0x002e620000008800 */
[----:B------:R-:W-:Y:S01]  /*0be0*/  UMOV UR7, 0x400 ;  /* 0x0000040000077882 */ /* 0x000fe20000000000 */
[----:B------:R-:W-:Y:S01]  /*0bf0*/  UMOV UR4, 0x20 ;  /* 0x0000002000047882 */ /* 0x000fe20000000000 */
[----:B------:R-:W-:Y:S01]  /*0c00*/  ELECT P0, URZ, PT ;  /* 0x0000000000ff782f */ /* 0x000fe20003800000 */
[----:B------:R-:W-:-:S04]  /*0c10*/  UIADD3 UR10, UPT, UPT, -UR4, 0x100000, URZ ;  /* 0x00100000040a7890 */ /* 0x000fc8000fffe1ff */
[----:B------:R-:W-:Y:S02]  /*0c20*/  USHF.L.U32 UR11, UR10, 0xb, URZ ;  /* 0x0000000b0a0b7899 */ /* 0x000fe400080006ff */
[----:B------:R-:W-:Y:S02]  /*0c30*/  USHF.L.U32 UR10, UR10, 0x1, URZ ;  /* 0x000000010a0a7899 */ /* 0x000fe400080006ff */
[----:B-1----:R-:W-:Y:S01]  /*0c40*/  ULEA UR5, UR5, UR7, 0x18 ;  /* 0x0000000705057291 */ /* 0x002fe2000f8ec0ff */
[----:B------:R-:W1:Y:S11]  /*0c50*/  FENCE.VIEW.ASYNC.S ;  /* 0x00000000000073c6 */ /* 0x000e760000000000 */
[----:B-1----:R2:W1:Y:S01]  /*0c60*/  SYNCS.EXCH.64 URZ, [UR5+0x240], UR10 ;  /* 0x0002400a05ff75b2 */ /* 0x0024620008000100 */
[----:B------:R2:W1:Y:S02]  /*0c70*/  SYNCS.EXCH.64 URZ, [UR5+0x248], UR10 ;  /* 0x0002480a05ff75b2 */ /* 0x0004640008000100 */
[----:B--2---:R-:W-:Y:S01]  /*0c80*/  NOP ;  /* 0x0000000000007918 */ /* 0x004fe20000000000 */
.L_x_12:
[----:B------:R-:W2:Y:S01]  /*0c90*/  SHFL.IDX PT, R2, R101, RZ, 0x1f ;  /* 0x00001fff65027589 */ /* 0x000ea200000e0000 */
[----:B------:R-:W-:Y:S01]  /*0ca0*/  NOP ;  /* 0x0000000000007918 */ /* 0x000fe20000000000 */
[----:B--2---:R-:W-:-:S13]  /*0cb0*/  ISETP.NE.AND P0, PT, R2, 0x4, PT ;  /* 0x000000040200780c */ /* 0x004fda0003f05270 */
[----:B------:R-:W-:Y:S05]  /*0cc0*/  @P0 BRA `(.L_x_13) ;  /* 0x00000000004c0947 */ /* 0x000fea0003800000 */
[----:B-1----:R-:W1:Y:S01]  /*0cd0*/  S2UR UR5, SR_CgaCtaId ;  /* 0x00000000000579c3 */ /* 0x002e620000008800 */
[----:B------:R-:W-:Y:S01]  /*0ce0*/  UMOV UR9, 0x100 ;  /* 0x0000010000097882 */ /* 0x000fe20000000000 */
[----:B------:R-:W-:Y:S01]  /*0cf0*/  UMOV UR7, 0x400 ;  /* 0x0000040000077882 */ /* 0x000fe20000000000 */
[----:B------:R-:W-:Y:S01]  /*0d00*/  USEL UR9, UR9, 0xe0, UP2 ;  /* 0x000000e009097887 */ /* 0x000fe20009000000 */
[----:B------:R-:W-:Y:S01]  /*0d10*/  UMOV UR4, 0x1 ;  /* 0x0000000100047882 */ /* 0x000fe20000000000 */
[----:B------:R-:W-:Y:S01]  /*0d20*/  ELECT P0, URZ, PT ;  /* 0x0000000000ff782f */ /* 0x000fe20003800000 */
[----:B------:R-:W-:-:S04]  /*0d30*/  UIADD3 UR10, UPT, UPT, -UR4, 0x100000, URZ ;  /* 0x00100000040a7890 */ /* 0x000fc8000fffe1ff */
[----:B------:R-:W-:Y:S02]  /*0d40*/  USHF.L.U32 UR11, UR10, 0xb, URZ ;  /* 0x0000000b0a0b7899 */ /* 0x000fe400080006ff */
[----:B------:R-:W-:Y:S02]  /*0d50*/  USHF.L.U32 UR10, UR10, 0x1, URZ ;  /* 0x000000010a0a7899 */ /* 0x000fe400080006ff */
[----:B------:R-:W-:-:S04]  /*0d60*/  UIADD3 UR12, UPT, UPT, -UR9, 0x100000, URZ ;  /* 0x00100000090c7890 */ /* 0x000fc8000fffe1ff */
[----:B------:R-:W-:Y:S02]  /*0d70*/  USHF.L.U32 UR13, UR12, 0xb, URZ ;  /* 0x0000000b0c0d7899 */ /* 0x000fe400080006ff */
[----:B------:R-:W-:Y:S02]  /*0d80*/  USHF.L.U32 UR12, UR12, 0x1, URZ ;  /* 0x000000010c0c7899 */ /* 0x000fe400080006ff */
[----:B-1----:R-:W-:Y:S01]  /*0d90*/  ULEA UR5, UR5, UR7, 0x18 ;  /* 0x0000000705057291 */ /* 0x002fe2000f8ec0ff */
[----:B------:R-:W1:Y:S11]  /*0da0*/  FENCE.VIEW.ASYNC.S ;  /* 0x00000000000073c6 */ /* 0x000e760000000000 */
[----:B-1----:R2:W1:Y:S01]  /*0db0*/  SYNCS.EXCH.64 URZ, [UR5+0x250], UR10 ;  /* 0x0002500a05ff75b2 */ /* 0x0024620008000100 */
[----:B------:R2:W1:Y:S01]  /*0dc0*/  SYNCS.EXCH.64 URZ, [UR5+0x260], UR12 ;  /* 0x0002600c05ff75b2 */ /* 0x0004620008000100 */
[----:B------:R2:W1:Y:S01]  /*0dd0*/  SYNCS.EXCH.64 URZ, [UR5+0x258], UR10 ;  /* 0x0002580a05ff75b2 */ /* 0x0004620008000100 */
[----:B------:R2:W1:Y:S02]  /*0de0*/  SYNCS.EXCH.64 URZ, [UR5+0x268], UR12 ;  /* 0x0002680c05ff75b2 */ /* 0x0004640008000100 */
[----:B--2---:R-:W-:Y:S01]  /*0df0*/  NOP ;  /* 0x0000000000007918 */ /* 0x004fe20000000000 */
.L_x_13:
[----:B------:R-:W2:Y:S01]  /*0e00*/  SHFL.IDX PT, R2, R101, RZ, 0x1f ;  /* 0x00001fff65027589 */ /* 0x000ea200000e0000 */
[----:B------:R-:W-:Y:S01]  /*0e10*/  NOP ;  /* 0x0000000000007918 */ /* 0x000fe20000000000 */
[----:B--2---:R-:W-:-:S13]  /*0e20*/  ISETP.NE.AND P0, PT, R2, 0x5, PT ;  /* 0x000000050200780c */ /* 0x004fda0003f05270 */
[----:B------:R-:W-:Y:S05]  /*0e30*/  @P0 BRA `(.L_x_14) ;  /* 0x0000000000580947 */ /* 0x000fea0003800000 */
[----:B-1----:R-:W1:Y:S01]  /*0e40*/  S2UR UR7, SR_CgaCtaId ;  /* 0x00000000000779c3 */ /* 0x002e620000008800 */
        /* <DEDUP_REMOVED lines=12> */
[----:B-1----:R2:W1:Y:S01]  /*0f10*/  SYNCS.EXCH.64 URZ, [UR7+0x270], UR10 ;  /* 0x0002700a07ff75b2 */ /* 0x0024620008000100 */
[----:B------:R2:W1:Y:S01]  /*0f20*/  SYNCS.EXCH.64 URZ, [UR7+0x290], UR4 ;  /* 0x0002900407ff75b2 */ /* 0x0004620008000100 */
[----:B------:R2:W1:Y:S01]  /*0f30*/  SYNCS.EXCH.64 URZ, [UR7+0x278], UR10 ;  /* 0x0002780a07ff75b2 */ /* 0x0004620008000100 */
[----:B------:R2:W1:Y:S01]  /*0f40*/  SYNCS.EXCH.64 URZ, [UR7+0x298], UR4 ;  /* 0x0002980407ff75b2 */ /* 0x0004620008000100 */
[----:B------:R2:W1:Y:S01]  /*0f50*/  SYNCS.EXCH.64 URZ, [UR7+0x280], UR10 ;  /* 0x0002800a07ff75b2 */ /* 0x0004620008000100 */
[----:B------:R2:W1:Y:S01]  /*0f60*/  SYNCS.EXCH.64 URZ, [UR7+0x2a0], UR4 ;  /* 0x0002a00407ff75b2 */ /* 0x0004620008000100 */
[----:B------:R2:W1:Y:S01]  /*0f70*/  SYNCS.EXCH.64 URZ, [UR7+0x288], UR10 ;  /* 0x0002880a07ff75b2 */ /* 0x0004620008000100 */
[----:B------:R2:W1:Y:S02]  /*0f80*/  SYNCS.EXCH.64 URZ, [UR7+0x2a8], UR4 ;  /* 0x0002a80407ff75b2 */ /* 0x0004640008000100 */
[----:B--2---:R-:W-:Y:S01]  /*0f90*/  NOP ;  /* 0x0000000000007918 */ /* 0x004fe20000000000 */
.L_x_14:
        /* <DEDUP_REMOVED lines=18> */
.L_x_15:
[----:B-1----:R-:W1:Y:S01]  /*10c0*/  S2UR UR5, SR_CTAID.X ;  /* 0x00000000000579c3 */ /* 0x002e620000002500 */
[----:B------:R-:W-:-:S05]  /*10d0*/  CS2R.32 R96, SR_CgaSize ;  /* 0x0000000000607805 */ /* 0x000fca0000008a00 */
[----:B------:R-:W-:-:S05]  /*10e0*/  IMAD R96, R96, -0xa0, RZ ;  /* 0xffffff6060607824 */ /* 0x000fca00078e02ff */
[----:B------:R-:W-:-:S14]  /*10f0*/  R2UR UR9, R96 ;  /* 0x00000000600972ca */ /* 0x000fdc00000e0000 */
[----:B------:R-:W2:Y:S01]  /*1100*/  LDCU UR9, c[0x0][UR9+0x2b0] ;  /* 0x00005600090977ac */ /* 0x000ea20008000800 */
[----:B------:R-:W-:Y:S01]  /*1110*/  NOP ;  /* 0x0000000000007918 */ /* 0x000fe20000000000 */
[----:B------:R-:W-:-:S05]  /*1120*/  CS2R.32 R96, SR_CgaSize ;  /* 0x0000000000607805 */ /* 0x000fca0000008a00 */
[----:B------:R-:W-:-:S05]  /*1130*/  IMAD R96, R96, -0xa0, RZ ;  /* 0xffffff6060607824 */ /* 0x000fca00078e02ff */
[----:B------:R-:W-:-:S14]  /*1140*/  R2UR UR7, R96 ;  /* 0x00000000600772ca */ /* 0x000fdc00000e0000 */
[----:B------:R-:W3:Y:S01]  /*1150*/  LDCU UR7, c[0x0][UR7+0x2b4] ;  /* 0x00005680070777ac */ /* 0x000ee20008000800 */
[----:B------:R-:W4:Y:S08]  /*1160*/  S2UR UR4, SR_CTAID.Y ;  /* 0x00000000000479c3 */ /* 0x000f300000002600 */
[----:B------:R-:W3:Y:S01]  /*1170*/  LDC R9, c[0x0][0xb24] ;  /* 0x0002c900ff097b82 */ /* 0x000ee20000000800 */
[----:B-1----:R-:W-:-:S02]  /*1180*/  I2FP.F32.U32 R4, UR5 ;  /* 0x0000000500047c45 */ /* 0x002fc40008201000 */
[----:B------:R-:W-:-:S05]  /*1190*/  CS2R.32 R5, SR_CgaSize ;  /* 0x0000000000057805 */ /* 0x000fca0000008a00 */
[----:B------:R-:W-:-:S06]  /*11a0*/  IMAD R5, R5, -0xa0, RZ ;  /* 0xffffff6005057824 */ /* 0x000fcc00078e02ff */
[----:B------:R-:W1:Y:S01]  /*11b0*/  LDC R5, c[0x0][R5+0x2a0] ;  /* 0x0000a80005057b82 */ /* 0x000e620000000800 */
[----:B------:R-:W-:Y:S01]  /*11c0*/  MOV R21, UR5 ;  /* 0x0000000500157c02 */ /* 0x000fe20008000f00 */
[----:B--2---:R-:W-:Y:S01]  /*11d0*/  FMUL R4, R4, UR9 ;  /* 0x0000000904047c20 */ /* 0x004fe20008400000 */
[----:B----4-:R-:W-:Y:S02]  /*11e0*/  I2FP.F32.U32 R2, UR4 ;  /* 0x0000000400027c45 */ /* 0x010fe40008201000 */
[----:B------:R-:W-:-:S05]  /*11f0*/  CS2R.32 R3, SR_CgaSize ;  /* 0x0000000000037805 */ /* 0x000fca0000008a00 */
[----:B------:R-:W-:-:S06]  /*1200*/  IMAD R3, R3, -0xa0, RZ ;  /* 0xffffff6003037824 */ /* 0x000fcc00078e02ff */
[----:B------:R-:W2:Y:S01]  /*1210*/  LDC R3, c[0x0][R3+0x2a4] ;  /* 0x0000a90003037b82 */ /* 0x000ea20000000800 */
[----:B------:R-:W4:Y:S01]  /*1220*/  F2I.U32.TRUNC.NTZ R96, R4 ;  /* 0x0000000400607305 */ /* 0x000f22000020f000 */
[----:B------:R-:W-:Y:S01]  /*1230*/  MOV R20, UR4 ;  /* 0x0000000400147c02 */ /* 0x000fe20008000f00 */
[----:B---3--:R-:W-:-:S05]  /*1240*/  FMUL R2, R2, UR7 ;  /* 0x0000000702027c20 */ /* 0x008fca0008400000 */
[----:B------:R-:W-:Y:S01]  /*1250*/  BAR.SYNC.DEFER_BLOCKING 0x0 ;  /* 0x0000000000007b1d */ /* 0x000fe20000010000 */
[----:B------:R-:W-:-:S05]  /*1260*/  ISETP.GE.AND P0, PT, R9, 0x1, PT ;  /* 0x000000010900780c */ /* 0x000fca0003f06270 */
[----:B------:R-:W3:Y:S02]  /*1270*/  F2I.U32.TRUNC.NTZ R94, R2 ;  /* 0x00000002005e7305 */ /* 0x000ee4000020f000 */
[----:B------:R-:W2:Y:S01]  /*1280*/  S2UR UR36, SR_CTAID.Z ;  /* 0x00000000002479c3 */ /* 0x000ea20000002700 */
[----:B----4-:R-:W-:-:S05]  /*1290*/  IADD3 R96, PT, PT, -R96, RZ, RZ ;  /* 0x000000ff60607210 */ /* 0x010fca0007ffe1ff */
[----:B-1----:R-:W-:Y:S01]  /*12a0*/  IMAD R96, R5, R96, UR5 ;  /* 0x0000000505607e24 */ /* 0x002fe2000f8e0260 */
[----:B---3--:R-:W-:-:S05]  /*12b0*/  IADD3 R94, PT, PT, -R94, RZ, RZ ;  /* 0x000000ff5e5e7210 */ /* 0x008fca0007ffe1ff */
[----:B--2---:R-:W-:Y:S01]  /*12c0*/  IMAD R94, R3, R94, UR4 ;  /* 0x00000004035e7e24 */ /* 0x004fe2000f8e025e */
[----:B------:R-:W-:Y:S06]  /*12d0*/  @!P0 BRA `(.L_x_16) ;  /* 0x0000000000b88947 */ /* 0x000fec0003800000 */
[----:B------:R-:W1:Y:S01]  /*12e0*/  LDC.64 R4, c[0x0][0xb18] ;  /* 0x0002c600ff047b82 */ /* 0x000e620000000a00 */
[----:B------:R-:W-:-:S07]  /*12f0*/  ISETP.NE.AND P0, PT, R9, 0x1, PT ;  /* 0x000000010900780c */ /* 0x000fce0003f05270 */
[----:B------:R-:W2:Y:S08]  /*1300*/  LDC R10, c[0x0][0xb0c] ;  /* 0x0002c300ff0a7b82 */ /* 0x000eb00000000800 */
[----:B------:R-:W3:Y:S08]  /*1310*/  LDC R11, c[0x0][0x370] ;  /* 0x0000dc00ff0b7b82 */ /* 0x000ef00000000800 */
[----:B------:R-:W4:Y:S01]  /*1320*/  LDC R12, c[0x0][0x374] ;  /* 0x0000dd00ff0c7b82 */ /* 0x000f220000000800 */
[----:B-1----:R-:W-:-:S07]  /*1330*/  ISETP.NE.AND P1, PT, R4, 0x1, PT ;  /* 0x000000010400780c */ /* 0x002fce0003f25270 */
[----:B------:R-:W3:Y:S01]  /*1340*/  LDC.64 R6, c[0x0][0xb10] ;  /* 0x0002c400ff067b82 */ /* 0x000ee20000000a00 */
[----:B--2---:R-:W-:-:S07]  /*1350*/  ISETP.NE.AND P2, PT, R10, 0x1, PT ;  /* 0x000000010a00780c */ /* 0x004fce0003f45270 */
[----:B------:R-:W1:Y:S08]  /*1360*/  LDC R8, c[0x0][0xb20] ;  /* 0x0002c800ff087b82 */ /* 0x000e700000000800 */
[----:B------:R-:W2:Y:S01]  /*1370*/  LDC.64 R2, c[0x0][0xb28] ;  /* 0x0002ca00ff027b82 */ /* 0x000ea20000000a00 */
[----:B----4-:R-:W-:-:S04]  /*1380*/  IMAD.HI.U32 R13, R12, R5, RZ ;  /* 0x000000050c0d7227 */ /* 0x010fc800078e00ff */
[----:B------:R-:W-:-:S04]  /*1390*/  IMAD.HI.U32 R5, R20, R5, RZ ;  /* 0x0000000514057227 */ /* 0x000fc800078e00ff */
[----:B---3--:R-:W-:-:S04]  /*13a0*/  IMAD.HI.U32 R14, R11, R6, RZ ;  /* 0x000000060b0e7227 */ /* 0x008fc800078e00ff */
[C---:B------:R-:W-:Y:S01]  /*13b0*/  IMAD.HI.U32 R16, R21.reuse, R6, RZ ;  /* 0x0000000615107227 */ /* 0x040fe200078e00ff */
[-C--:B------:R-:W-:Y:S02]  /*13c0*/  @P2 SHF.R.U32.HI R11, RZ, R7.reuse, R14 ;  /* 0x00000007ff0b2219 */ /* 0x080fe4000001160e */
[-C--:B-1----:R-:W-:Y:S02]  /*13d0*/  @P1 SHF.R.U32.HI R12, RZ, R8.reuse, R13 ;  /* 0x00000008ff0c1219 */ /* 0x082fe4000001160d */
[----:B------:R-:W-:Y:S02]  /*13e0*/  SHF.R.U32.HI R5, RZ, R8, R5 ;  /* 0x00000008ff057219 */ /* 0x000fe40000011605 */
[----:B------:R-:W-:Y:S02]  /*13f0*/  SHF.R.U32.HI R16, RZ, R7, R16 ;  /* 0x00000007ff107219 */ /* 0x000fe40000011610 */
[----:B------:R-:W-:Y:S01]  /*1400*/  SEL R5, R20, R5, !P1 ;  /* 0x0000000514057207 */ /* 0x000fe20004800000 */
[----:B--2---:R-:W-:Y:S01]  /*1410*/  IMAD.HI.U32 R14, R12, R2, RZ ;  /* 0x000000020c0e7227 */ /* 0x004fe200078e00ff */
[----:B------:R-:W-:-:S02]  /*1420*/  SEL R7, R21, R16, !P2 ;  /* 0x0000001015077207 */ /* 0x000fc40005000000 */
[----:B------:R-:W-:Y:S01]  /*1430*/  IADD3 R13, PT, PT, -R5, RZ, RZ ;  /* 0x000000ff050d7210 */ /* 0x000fe20007ffe1ff */
[----:B------:R-:W-:Y:S01]  /*1440*/  IMAD.HI.U32 R6, R11, R2, RZ ;  /* 0x000000020b067227 */ /* 0x000fe200078e00ff */
[----:B------:R-:W-:-:S03]  /*1450*/  @P0 SHF.R.U32.HI R12, RZ, R3, R14 ;  /* 0x00000003ff0c0219 */ /* 0x000fc6000001160e */
[----:B------:R-:W-:Y:S01]  /*1460*/  IMAD R13, R4, R13, R20 ;  /* 0x0000000d040d7224 */ /* 0x000fe200078e0214 */
[----:B------:R-:W-:Y:S01]  /*1470*/  @P0 SHF.R.U32.HI R11, RZ, R3, R6 ;  /* 0x00000003ff0b0219 */ /* 0x000fe20000011606 */
[----:B------:R-:W-:-:S04]  /*1480*/  IMAD R12, R12, R9, RZ ;  /* 0x000000090c0c7224 */ /* 0x000fc800078e02ff */
[----:B------:R-:W-:Y:S01]  /*1490*/  IMAD R6, R11, R9, RZ ;  /* 0x000000090b067224 */ /* 0x000fe200078e02ff */
[----:B------:R-:W-:-:S04]  /*14a0*/  ISETP.GE.AND P1, PT, R5, R12, PT ;  /* 0x0000000c0500720c */ /* 0x000fc80003f26270 */
[----:B------:R-:W-:Y:S01]  /*14b0*/  ISETP.GE.OR P1, PT, R7, R6, P1 ;  /* 0x000000060700720c */ /* 0x000fe20000f26670 */
[----:B------:R-:W-:-:S05]  /*14c0*/  IMAD.HI.U32 R6, R5, R2, RZ ;  /* 0x0000000205067227 */ /* 0x000fca00078e00ff */
[----:B------:R-:W-:-:S04]  /*14d0*/  SHF.R.U32.HI R6, RZ, R3, R6 ;  /* 0x00000003ff067219 */ /* 0x000fc80000011606 */
[----:B------:R-:W-:-:S03]  /*14e0*/  SEL R6, R5, R6, !P0 ;  /* 0x0000000605067207 */ /* 0x000fc60004000000 */
[----:B------:R-:W-:Y:S01]  /*14f0*/  @!P1 IMAD.HI.U32 R8, R7, R2, RZ ;  /* 0x0000000207089227 */ /* 0x000fe200078e00ff */
[----:B------:R-:W-:-:S04]  /*1500*/  IADD3 R2, PT, PT, -R6, RZ, RZ ;  /* 0x000000ff06027210 */ /* 0x000fc80007ffe1ff */
[----:B------:R-:W-:Y:S01]  /*1510*/  @!P1 SHF.R.U32.HI R8, RZ, R3, R8 ;  /* 0x00000003ff089219 */ /* 0x000fe20000011608 */
[----:B------:R-:W-:-:S03]  /*1520*/  IMAD R2, R9, R2, R5 ;  /* 0x0000000209027224 */ /* 0x000fc600078e0205 */
[----:B------:R-:W-:-:S05]  /*1530*/  @!P1 SEL R3, R7, R8, !P0 ;  /* 0x0000000807039207 */ /* 0x000fca0004000000 */
[--C-:B------:R-:W-:Y:S02]  /*1540*/  @!P1 IMAD.IADD R6, R6, 0x1, -R3.reuse ;  /* 0x0000000106069824 */ /* 0x100fe400078e0a03 */
[----:B------:R-:W-:Y:S01]  /*1550*/  @!P1 IMAD R3, R2, R11, R3 ;  /* 0x0000000b02039224 */ /* 0x000fe200078e0203 */
[----:B------:R-:W-:Y:S01]  /*1560*/  IADD3 R2, PT, PT, -R7, RZ, RZ ;  /* 0x000000ff07027210 */ /* 0x000fe20007ffe1ff */
[----:B------:R-:W-:Y:S02]  /*1570*/  @!P1 IMAD R5, R6, R9, R7 ;  /* 0x0000000906059224 */ /* 0x000fe400078e0207 */
[----:B------:R-:W-:Y:S02]  /*1580*/  @!P1 IMAD.MOV.U32 R7, RZ, RZ, R3 ;  /* 0x000000ffff079224 */ /* 0x000fe400078e0003 */
[----:B------:R-:W-:Y:S02]  /*1590*/  IMAD R2, R10, R2, R21 ;  /* 0x000000020a027224 */ /* 0x000fe400078e0215 */
[----:B------:R-:W-:-:S02]  /*15a0*/  IMAD R20, R5, R4, R13 ;  /* 0x0000000405147224 */ /* 0x000fc400078e020d */
[----:B------:R-:W-:Y:S02]  /*15b0*/  IMAD R21, R7, R10, R2 ;  /* 0x0000000a07157224 */ /* 0x000fe400078e0202 */
.L_x_16:
[----:B------:R-:W1:Y:S01]  /*15c0*/  LDCU UR4, c[0x0][0xb30] ;  /* 0x00016600ff0477ac */ /* 0x000e620008000800 */
[----:B------:R-:W2:Y:S08]  /*15d0*/  S2UR UR37, SR_CgaCtaId ;  /* 0x00000000002579c3 */ /* 0x000eb00000008800 */
[----:B------:R-:W3:Y:S01]  /*15e0*/  LDC R40, c[0x0][0xb24] ;  /* 0x0002c900ff287b82 */ /* 0x000ee20000000800 */
[----:B-1----:R-:W-:-:S09]  /*15f0*/  UISETP.NE.AND UP1, UPT, UR4, 0x1, UPT ;  /* 0x000000010400788c */ /* 0x002fd2000bf25270 */
[----:B--2---:R-:W-:Y:S05]  /*1600*/  BRA.U UP1, `(.L_x_17) ;  /* 0x0000000101407547 */ /* 0x004fea000b800000 */
[----:B------:R-:W1:Y:S08]  /*1610*/  LDC.64 R4, c[0x0][0xb10] ;  /* 0x0002c400ff047b82 */ /* 0x000e700000000a00 */
[----:B------:R-:W2:Y:S08]  /*1620*/  LDC.64 R2, c[0x0][0xb18] ;  /* 0x0002c600ff027b82 */ /* 0x000eb00000000a00 */
[----:B------:R-:W4:Y:S08]  /*1630*/  LDC R6, c[0x0][0xb20] ;  /* 0x0002c800ff067b82 */ /* 0x000f300000000800 */
[----:B------:R-:W3:Y:S01]  /*1640*/  LDC R8, c[0x0][0xb0c] ;  /* 0x0002c300ff087b82 */ /* 0x000ee20000000800 */
[----:B-1----:R-:W-:-:S05]  /*1650*/  IMAD.HI.U32 R4, R21, R4, RZ ;  /* 0x0000000415047227 */ /* 0x002fca00078e00ff */
[----:B------:R-:W-:Y:S01]  /*1660*/  SHF.R.U32.HI R4, RZ, R5, R4 ;  /* 0x00000005ff047219 */ /* 0x000fe20000011604 */
[----:B--2---:R-:W-:Y:S01]  /*1670*/  IMAD.HI.U32 R3, R20, R3, RZ ;  /* 0x0000000314037227 */ /* 0x004fe200078e00ff */
[----:B------:R-:W-:-:S04]  /*1680*/  ISETP.NE.AND P0, PT, R2, 0x1, PT ;  /* 0x000000010200780c */ /* 0x000fc80003f05270 */
[----:B----4-:R-:W-:-:S04]  /*1690*/  SHF.R.U32.HI R3, RZ, R6, R3 ;  /* 0x00000006ff037219 */ /* 0x010fc80000011603 */
[----:B------:R-:W-:Y:S02]  /*16a0*/  SEL R3, R20, R3, !P0 ;  /* 0x0000000314037207 */ /* 0x000fe40004000000 */
[----:B---3--:R-:W-:-:S04]  /*16b0*/  ISETP.NE.AND P1, PT, R8, 0x1, PT ;  /* 0x000000010800780c */ /* 0x008fc80003f25270 */
[----:B------:R-:W-:-:S05]  /*16c0*/  SEL R4, R21, R4, !P1 ;  /* 0x0000000415047207 */ /* 0x000fca0004800000 */
[----:B------:R-:W-:Y:S02]  /*16d0*/  IMAD.IADD R5, R3, 0x1, -R4 ;  /* 0x0000000103057824 */ /* 0x000fe400078e0a04 */
[----:B------:R-:W-:Y:S02]  /*16e0*/  IMAD.IADD R3, R4, 0x1, -R3 ;  /* 0x0000000104037824 */ /* 0x000fe400078e0a03 */
[----:B------:R-:W-:Y:S02]  /*16f0*/  IMAD R21, R5, R8, R21 ;  /* 0x0000000805157224 */ /* 0x000fe400078e0215 */
[----:B------:R-:W-:-:S07]  /*1700*/  IMAD R20, R3, R2, R20 ;  /* 0x0000000203147224 */ /* 0x000fce00078e0214 */
.L_x_17:
[----:B------:R-:W-:Y:S01]  /*1710*/  BAR.SYNC.DEFER_BLOCKING 0x0 ;  /* 0x0000000000007b1d */ /* 0x000fe20000010000 */
[----:B------:R-:W-:Y:S01]  /*1720*/  UISETP.NE.AND UP1, UPT, UR8, 0x2, UPT ;  /* 0x000000020800788c */ /* 0x000fe2000bf25270 */
[----:B------:R-:W-:Y:S02]  /*1730*/  ISETP.NE.OR P5, PT, R0, 0x2, !P5 ;  /* 0x000000020000780c */ /* 0x000fe40006fa5670 */
[----:B------:R-:W-:-:S06]  /*1740*/  LOP3.LUT R2, R108, 0x1f, RZ, 0xc0, !PT ;  /* 0x0000001f6c027812 */ /* 0x000fcc00078ec0ff */
[----:B------:R-:W-:Y:S05]  /*1750*/  BRA.U UP1, `(.L_x_18) ;  /* 0x0000002101987547 */ /* 0x000fea000b800000 */
[----:B------:R-:W1:Y:S01]  /*1760*/  LDCU UR13, c[0x0][0x38c] ;  /* 0x00007180ff0d77ac */ /* 0x000e620008000800 */
[----:B------:R-:W2:Y:S01]  /*1770*/  LDC R9, c[0x0][0x370] ;  /* 0x0000dc00ff097b82 */ /* 0x000ea20000000800 */
[----:B------:R-:W-:Y:S01]  /*1780*/  PLOP3.LUT P1, PT, PT, PT, UP2, 0x80, 0x8 ;  /* 0x000000000008781c */ /* 0x000fe20003f2f028 */
[----:B------:R-:W-:Y:S01]  /*1790*/  HFMA2 R12, -RZ, RZ, 0, 0 ;  /* 0x00000000ff0c7431 */ /* 0x000fe200000001ff */
[----:B------:R-:W-:Y:S01]  /*17a0*/  ISETP.EQ.OR P4, PT, R2, RZ, P5 ;  /* 0x000000ff0200720c */ /* 0x000fe20002f82670 */
[----:B------:R-:W-:Y:S01]  /*17b0*/  IMAD.MOV.U32 R15, RZ, RZ, 0x1 ;  /* 0x00000001ff0f7424 */ /* 0x000fe200078e00ff */
[----:B------:R-:W-:Y:S01]  /*17c0*/  PLOP3.LUT P1, PT, P1, PT, PT, 0x8, 0x80 ;  /* 0x000000000080781c */ /* 0x000fe20000f2e170 */
[----:B------:R-:W-:Y:S01]  /*17d0*/  IMAD.MOV.U32 R14, RZ, RZ, RZ ;  /* 0x000000ffff0e7224 */ /* 0x000fe200078e00ff */
[----:B------:R-:W-:Y:S01]  /*17e0*/  MOV R8, 0x1 ;  /* 0x0000000100087802 */ /* 0x000fe20000000f00 */
[----:B------:R-:W4:Y:S01]  /*17f0*/  LDC R0, c[0x0][0x374] ;  /* 0x0000dd00ff007b82 */ /* 0x000f220000000800 */
[----:B------:R-:W-:Y:S01]  /*1800*/  IMAD.MOV.U32 R10, RZ, RZ, RZ ;  /* 0x000000ffff0a7224 */ /* 0x000fe200078e00ff */
[----:B------:R-:W2:Y:S01]  /*1810*/  LDCU.64 UR22, c[0x0][0x348] ;  /* 0x00006900ff1677ac */ /* 0x000ea20008000a00 */
[----:B------:R-:W-:Y:S01]  /*1820*/  UMOV UR6, URZ ;  /* 0x000000ff00067c82 */ /* 0x000fe20008000000 */
[----:B-1----:R-:W-:-:S04]  /*1830*/  UIADD3 UR5, UPT, UPT, UR13, 0x1f, URZ ;  /* 0x0000001f0d057890 */ /* 0x002fc8000fffe0ff */
[----:B------:R-:W-:-:S04]  /*1840*/  USHF.R.S32.HI UR4, URZ, 0x1f, UR5 ;  /* 0x0000001fff047899 */ /* 0x000fc80008011405 */
[----:B------:R-:W-:-:S04]  /*1850*/  ULEA.HI UR4, UR4, UR5, URZ, 0x5 ;  /* 0x0000000504047291 */ /* 0x000fc8000f8f28ff */
[----:B------:R-:W-:Y:S02]  /*1860*/  USHF.R.S32.HI UR15, URZ, 0x5, UR4 ;  /* 0x00000005ff0f7899 */ /* 0x000fe40008011404 */
[----:B------:R-:W-:Y:S02]  /*1870*/  UIADD3 UR4, UPT, UPT, UR13, -0x1, URZ ;  /* 0xffffffff0d047890 */ /* 0x000fe4000fffe0ff */
[----:B------:R-:W-:Y:S02]  /*1880*/  UISETP.LT.U32.AND UP0, UPT, UR15, 0x22, UPT ;  /* 0x000000220f00788c */ /* 0x000fe4000bf01070 */
[----:B------:R-:W-:Y:S02]  /*1890*/  UISETP.GE.U32.AND UP1, UPT, UR4, -0x3f, UPT ;  /* 0xffffffc10400788c */ /* 0x000fe4000bf26070 */
[----:B------:R-:W-:Y:S02]  /*18a0*/  USEL UR14, UR15, 0x22, UP0 ;  /* 0x000000220f0e7887 */ /* 0x000fe40008000000 */
[----:B------:R-:W-:-:S02]  /*18b0*/  UIADD3 UR13, UPT, UPT, UR13, 0x3e, URZ ;  /* 0x0000003e0d0d7890 */ /* 0x000fc4000fffe0ff */
[----:B------:R-:W-:Y:S02]  /*18c0*/  UIADD3 UR5, UPT, UPT, UR14, -0x1, URZ ;  /* 0xffffffff0e057890 */ /* 0x000fe4000fffe0ff */
[----:B------:R-:W-:-:S03]  /*18d0*/  UIADD3 UR7, UPT, UPT, UR15, -UR14, URZ ;  /* 0x8000000e0f077290 */ /* 0x000fc6000fffe0ff */
[----:B------:R-:W-:-:S04]  /*18e0*/  @UP1 UIADD3 UR5, UPT, UPT, UR14, URZ, URZ ;  /* 0x000000ff0e051290 */ /* 0x000fc8000fffe0ff */
[----:B--2---:R-:W-:-:S12]  /*18f0*/  UIADD3 UR5, UPT, UPT, UR5, 0x1, URZ ;  /* 0x0000000105057890 */ /* 0x004fd8000fffe0ff */
.L_x_36:
[----:B------:R-:W-:Y:S01]  /*1900*/  UISETP.NE.AND UP0, UPT, UR37, URZ, UPT ;  /* 0x000000ff2500728c */ /* 0x000fe2000bf05270 */
[----:B------:R-:W1:Y:S08]  /*1910*/  S2UR UR37, SR_CgaCtaId ;  /* 0x00000000002579c3 */ /* 0x000e700000008800 */
[----:B------:R-:W-:Y:S05]  /*1920*/  BRA.U UP0, `(.L_x_19) ;  /* 0x0000000100347547 */ /* 0x000fea000b800000 */
[----:B------:R-:W2:Y:S01]  /*1930*/  S2R R2, SR_CgaCtaId ;  /* 0x0000000000027919 */ /* 0x000ea20000008800 */
[----:B------:R-:W-:-:S04]  /*1940*/  MOV R3, 0x400 ;  /* 0x0000040000037802 */ /* 0x000fc80000000f00 */
[----:B--2---:R-:W-:Y:S02]  /*1950*/  LEA R3, R2, R3, 0x18 ;  /* 0x0000000302037211 */ /* 0x004fe400078ec0ff */
[----:B------:R-:W-:-:S03]  /*1960*/  SHF.L.U32 R2, R8, 0x1f, RZ ;  /* 0x0000001f08027819 */ /* 0x000fc600000006ff */
[----:B------:R-:W-:-:S04]  /*1970*/  IMAD R3, R10, 0x8, R3 ;  /* 0x000000080a037824 */ /* 0x000fc800078e0203 */
[----:B------:R-:W2:Y:S02]  /*1980*/  SYNCS.PHASECHK.TRANS64.TRYWAIT P0, [R3+URZ+0x2c0], R2 ;  /* 0x0002c002030075a7 */ /* 0x000ea400080011ff */
[----:B--2---:R-:W-:Y:S05]  /*1990*/  @!P0 BRA `(.L_x_20) ;  /* 0x0000006800e08947 */ /* 0x004fea0003800000 */
.L_x_136:
[----:B------:R-:W-:Y:S01]  /*19a0*/  VIADD R10, R10, 0x1 ;  /* 0x000000010a0a7836 */ /* 0x000fe20000000000 */
[----:B------:R2:W-:Y:S04]  /*19b0*/  SYNCS.ARRIVE.TRANS64.A1T0 RZ, [R3+URZ+0x2b0], RZ ;  /* 0x0002b0ff03ff79a7 */ /* 0x0005e800081000ff */
[----:B------:R-:W-:-:S04]  /*19c0*/  ISETP.NE.AND P0, PT, R10, 0x2, PT ;  /* 0x000000020a00780c */ /* 0x000fc80003f05270 */
[----:B------:R-:W-:Y:S02]  /*19d0*/  SEL R10, R10, RZ, P0 ;  /* 0x000000ff0a0a7207 */ /* 0x000fe40000000000 */
[----:B--2---:R-:W-:-:S04]  /*19e0*/  SEL R3, RZ, 0x1, P0 ;  /* 0x00000001ff037807 */ /* 0x004fc80000000000 */
[----:B------:R-:W-:-:S07]  /*19f0*/  LOP3.LUT R8, R8, R3, RZ, 0x3c, !PT ;  /* 0x0000000308087212 */ /* 0x000fce00078e3cff */
.L_x_19:
[----:B------:R-:W-:Y:S01]  /*1a00*/  UMOV UR4, 0x400 ;  /* 0x0000040000047882 */ /* 0x000fe20000000000 */
[----:B------:R-:W-:Y:S01]  /*1a10*/  SHF.L.U32 R2, R15, 0x1f, RZ ;  /* 0x0000001f0f027819 */ /* 0x000fe200000006ff */
[----:B-1----:R-:W-:Y:S01]  /*1a20*/  ULEA UR4, UR37, UR4, 0x18 ;  /* 0x0000000425047291 */ /* 0x002fe2000f8ec0ff */
[----:B------:R-:W-:Y:S01]  /*1a30*/  R2UR UR35, R21 ;  /* 0x00000000152372ca */ /* 0x000fe200000e0000 */
[----:B------:R-:W-:Y:S01]  /*1a40*/  UISETP.GE.U32.AND UP0, UPT, UR13, 0x3f, UPT ;  /* 0x0000003f0d00788c */ /* 0x000fe2000bf06070 */
[----:B------:R-:W-:Y:S01]  /*1a50*/  R2UR UR11, R20 ;  /* 0x00000000140b72ca */ /* 0x000fe200000e0000 */
[----:B------:R-:W-:Y:S01]  /*1a60*/  ULEA UR8, UR6, UR4, 0x3 ;  /* 0x0000000406087291 */ /* 0x000fe2000f8e18ff */
[----:B------:R-:W-:-:S08]  /*1a70*/  UMOV UR24, URZ ;  /* 0x000000ff00187c82 */ /* 0x000fd00008000000 */
[----:B------:R1:W2:Y:S01]  /*1a80*/  SYNCS.PHASECHK.TRANS64.TRYWAIT P0, [UR8+0x110], R2 ;  /* 0x00011002ff0075a7 */ /* 0x0002a20008001108 */
[----:B------:R-:W-:Y:S02]  /*1a90*/  USHF.L.U32 UR35, UR35, 0x6, URZ ;  /* 0x0000000623237899 */ /* 0x000fe400080006ff */
[----:B------:R-:W-:Y:S01]  /*1aa0*/  USHF.L.U32 UR11, UR11, 0x7, URZ ;  /* 0x000000070b0b7899 */ /* 0x000fe200080006ff */
[----:B------:R-:W-:Y:S11]  /*1ab0*/  BRA.U !UP0, `(.L_x_21) ;  /* 0x0000000108a87547 */ /* 0x000ff6000b800000 */
[----:B------:R-:W-:Y:S01]  /*1ac0*/  UMOV UR16, URZ ;  /* 0x000000ff00107c82 */ /* 0x000fe20008000000 */
[----:B------:R-:W-:-:S05]  /*1ad0*/  UMOV UR17, UR6 ;  /* 0x0000000600117c82 */ /* 0x000fca0008000000 */
.L_x_26:
[----:B-1----:R-:W-:Y:S01]  /*1ae0*/  ULEA UR33, UR17, UR4, 0x3 ;  /* 0x0000000411217291 */ /* 0x002fe2000f8e18ff */
[----:B--2---:R-:W-:Y:S01]  /*1af0*/  @!P5 MOV R3, 0x1800 ;  /* 0x000018000003d802 */ /* 0x004fe20000000f00 */
[----:B--2---:R-:W-:Y:S10]  /*1b00*/  @P0 BRA `(.L_x_22) ;  /* 0x00000000000c0947 */ /* 0x004ff40003800000 */
[----:B------:R-:W-:-:S04]  /*1b10*/  SHF.L.U32 R5, R15, 0x1f, RZ ;  /* 0x0000001f0f057819 */ /* 0x000fc800000006ff */
[----:B------:R-:W2:Y:S02]  /*1b20*/  SYNCS.PHASECHK.TRANS64.TRYWAIT P0, [UR33+0x110], R5 ;  /* 0x00011005ff0075a7 */ /* 0x000ea40008001121 */
[----:B--2---:R-:W-:Y:S05]  /*1b30*/  @!P0 BRA `(.L_x_23) ;  /* 0x00000068008c8947 */ /* 0x004fea0003800000 */
.L_x_22:
[----:B------:R2:W-:Y:S01]  /*1b40*/  @!P5 SYNCS.ARRIVE.TRANS64 RZ, [UR33], R3 ;  /* 0x00000003ffffd9a7 */ /* 0x0005e20008000021 */
[----:B------:R-:W-:Y:S04]  /*1b50*/  BSSY.RECONVERGENT B0, `(.L_x_24) ;  /* 0x0000003000007945 */ /* 0x000fe80003800200 */
[----:B------:R-:W-:Y:S05]  /*1b60*/  @P4 BRA `(.L_x_25) ;  /* 0x0000000000044947 */ /* 0x000fea0003800000 */
[----:B------:R-:W-:Y:S05]  /*1b70*/  BPT.TRAP 0x1 ;  /* 0x000000040000795c */ /* 0x000fea0000300000 */
.L_x_25:
[----:B------:R-:W-:Y:S05]  /*1b80*/  BSYNC.RECONVERGENT B0 ;  /* 0x0000000000007941 */ /* 0x000fea0003800200 */
.L_x_24:
[----:B------:R-:W-:Y:S02]  /*1b90*/  UIADD3 UR6, UPT, UPT, UR17, 0x1, URZ ;  /* 0x0000000111067890 */ /* 0x000fe4000fffe0ff */
[----:B------:R-:W-:Y:S02]  /*1ba0*/  ULEA UR32, UR17, UR4, 0xb ;  /* 0x0000000411207291 */ /* 0x000fe4000f8e58ff */
[----:B------:R-:W-:Y:S02]  /*1bb0*/  UISETP.NE.AND UP0, UPT, UR6, 0x22, UPT ;  /* 0x000000220600788c */ /* 0x000fe4000bf05270 */
[----:B------:R-:W-:Y:S02]  /*1bc0*/  UIADD3 UR26, UP1, UPT, UR22, 0x80, URZ ;  /* 0x00000080161a7890 */ /* 0x000fe4000ff3e0ff */
[----:B------:R-:W-:Y:S02]  /*1bd0*/  USEL UR9, URZ, 0x1, UP0 ;  /* 0x00000001ff097887 */ /* 0x000fe40008000000 */
[----:B------:R-:W-:-:S02]  /*1be0*/  USEL UR6, UR6, URZ, UP0 ;  /* 0x000000ff06067287 */ /* 0x000fc40008000000 */
[----:B------:R-:W-:Y:S02]  /*1bf0*/  UIADD3 UR20, UP0, UPT, UR22, 0x180, URZ ;  /* 0x0000018016147890 */ /* 0x000fe4000ff1e0ff */
[----:B------:R-:W-:Y:S01]  /*1c00*/  ULEA UR8, UR6, UR4, 0x3 ;  /* 0x0000000406087291 */ /* 0x000fe2000f8e18ff */
[----:B------:R-:W-:Y:S01]  /*1c10*/  LOP3.LUT R15, R15, UR9, RZ, 0x3c, !PT ;  /* 0x000000090f0f7c12 */ /* 0x000fe2000f8e3cff */
[----:B------:R-:W-:Y:S02]  /*1c20*/  USHF.L.U32 UR34, UR16, 0x5, URZ ;  /* 0x0000000510227899 */ /* 0x000fe400080006ff */
[----:B------:R-:W-:Y:S01]  /*1c30*/  UIADD3.X UR27, UPT, UPT, URZ, UR23, URZ, UP1, !UPT ;  /* 0x00000017ff1b7290 */ /* 0x000fe20008ffe4ff */
[----:B-1----:R-:W-:Y:S01]  /*1c40*/  SHF.L.U32 R2, R15, 0x1f, RZ ;  /* 0x0000001f0f027819 */ /* 0x002fe200000006ff */
[----:B------:R-:W-:Y:S02]  /*1c50*/  UIADD3 UR32, UPT, UPT, UR32, 0x4600, URZ ;  /* 0x0000460020207890 */ /* 0x000fe4000fffe0ff */
[----:B------:R-:W-:Y:S01]  /*1c60*/  UIADD3.X UR21, UPT, UPT, URZ, UR23, URZ, UP0, !UPT ;  /* 0x00000017ff157290 */ /* 0x000fe200087fe4ff */
[----:B------:R1:W1:Y:S01]  /*1c70*/  SYNCS.PHASECHK.TRANS64.TRYWAIT P0, [UR8+0x110], R2 ;  /* 0x00011002ff0075a7 */ /* 0x0002620008001108 */
[----:B------:R-:W-:Y:S01]  /*1c80*/  ULEA UR8, UR17, UR4, 0xc ;  /* 0x0000000411087291 */ /* 0x000fe2000f8e60ff */
[----:B------:R-:W-:Y:S01]  /*1c90*/  UMOV UR18, 0x0 ;  /* 0x0000000000127882 */ /* 0x000fe20000000000 */
[----:B------:R-:W-:-:S02]  /*1ca0*/  UMOV UR19, 0x10000000 ;  /* 0x1000000000137882 */ /* 0x000fc40000000000 */
[----:B------:R-:W-:Y:S01]  /*1cb0*/  UIADD3 UR8, UPT, UPT, UR8, 0x15600, URZ ;  /* 0x0001560008087890 */ /* 0x000fe2000fffe0ff */
[----:B------:R1:W-:Y:S01]  /*1cc0*/  UTMALDG.3D [UR32], [UR26], desc[UR18] ;  /* 0x000012201a0075b4 */ /* 0x0003e20008011000 */
[----:B------:R-:W-:Y:S01]  /*1cd0*/  UMOV UR12, UR36 ;  /* 0x00000024000c7c82 */ /* 0x000fe20008000000 */
[----:B------:R-:W-:Y:S01]  /*1ce0*/  UMOV UR9, UR33 ;  /* 0x0000002100097c82 */ /* 0x000fe20008000000 */
[----:B------:R-:W-:Y:S01]  /*1cf0*/  UMOV UR10, UR34 ;  /* 0x00000022000a7c82 */ /* 0x000fe20008000000 */
[----:B------:R-:W-:Y:S01]  /*1d00*/  UIADD3 UR16, UPT, UPT, UR16, 0x1, URZ ;  /* 0x0000000110107890 */ /* 0x000fe2000fffe0ff */
[----:B------:R-:W-:Y:S01]  /*1d10*/  UMOV UR24, UR5 ;  /* 0x0000000500187c82 */ /* 0x000fe20008000000 */
[----:B------:R-:W-:Y:S02]  /*1d20*/  UMOV UR17, UR6 ;  /* 0x0000000600117c82 */ /* 0x000fe40008000000 */
[----:B------:R1:W-:Y:S01]  /*1d30*/  UTMALDG.3D [UR8], [UR20], desc[UR18] ;  /* 0x00001208140075b4 */ /* 0x0003e20008011000 */
[----:B------:R-:W-:-:S09]  /*1d40*/  UISETP.NE.AND UP0, UPT, UR16, UR5, UPT ;  /* 0x000000051000728c */ /* 0x000fd2000bf05270 */
[----:B------:R-:W-:Y:S05]  /*1d50*/  BRA.U UP0, `(.L_x_26) ;  /* 0xfffffffd00607547 */ /* 0x000fea000b83ffff */
.L_x_21:
[----:B-1----:R-:W-:Y:S01]  /*1d60*/  ULEA UR8, UR6, UR4, 0x3 ;  /* 0x0000000406087291 */ /* 0x002fe2000f8e18ff */
[----:B------:R-:W-:Y:S01]  /*1d70*/  SHF.L.U32 R2, R15, 0x1f, RZ ;  /* 0x0000001f0f027819 */ /* 0x000fe200000006ff */
[----:B------:R-:W-:Y:S01]  /*1d80*/  @!P1 SYNCS.ARRIVE.TRANS64.A1T0 RZ, [UR4+0x248], RZ ;  /* 0x000248ffffff99a7 */ /* 0x000fe20008100004 */
[----:B------:R-:W-:-:S06]  /*1d90*/  UISETP.GT.AND UP0, UPT, UR15, UR14, UPT ;  /* 0x0000000e0f00728c */ /* 0x000fcc000bf04270 */
[----:B--2---:R1:W2:Y:S03]  /*1da0*/  SYNCS.PHASECHK.TRANS64.TRYWAIT P0, [UR8+0x110], R2 ;  /* 0x00011002ff0075a7 */ /* 0x0042a60008001108 */
[----:B------:R-:W-:Y:S05]  /*1db0*/  BRA.U !UP0, `(.L_x_27) ;  /* 0x0000000108ac7547 */ /* 0x000fea000b800000 */
[----:B------:R-:W-:Y:S01]  /*1dc0*/  UIADD3 UR21, UPT, UPT, UR7, UR24, URZ ;  /* 0x0000001807157290 */ /* 0x000fe2000fffe0ff */
[----:B------:R-:W-:-:S11]  /*1dd0*/  UMOV UR25, UR6 ;  /* 0x0000000600197c82 */ /* 0x000fd60008000000 */
.L_x_32:
[----:B-1----:R-:W-:Y:S01]  /*1de0*/  ULEA UR17, UR25, UR4, 0x3 ;  /* 0x0000000419117291 */ /* 0x002fe2000f8e18ff */
[----:B--2---:R-:W-:Y:S01]  /*1df0*/  @!P5 MOV R3, 0x1800 ;  /* 0x000018000003d802 */ /* 0x004fe20000000f00 */
[----:B--2---:R-:W-:Y:S10]  /*1e00*/  @P0 BRA `(.L_x_28) ;  /* 0x00000000000c0947 */ /* 0x004ff40003800000 */
[----:B------:R-:W-:-:S04]  /*1e10*/  SHF.L.U32 R5, R15, 0x1f, RZ ;  /* 0x0000001f0f057819 */ /* 0x000fc800000006ff */
[----:B------:R-:W2:Y:S02]  /*1e20*/  SYNCS.PHASECHK.TRANS64.TRYWAIT P0, [UR17+0x110], R5 ;  /* 0x00011005ff0075a7 */ /* 0x000ea40008001111 */
[----:B--2---:R-:W-:Y:S05]  /*1e30*/  @!P0 BRA `(.L_x_29) ;  /* 0x0000006400e48947 */ /* 0x004fea0003800000 */
.L_x_28:
[----:B------:R2:W-:Y:S01]  /*1e40*/  @!P5 SYNCS.ARRIVE.TRANS64 RZ, [UR17], R3 ;  /* 0x00000003ffffd9a7 */ /* 0x0005e20008000011 */
[----:B------:R-:W-:Y:S04]  /*1e50*/  BSSY.RECONVERGENT B0, `(.L_x_30) ;  /* 0x0000003000007945 */ /* 0x000fe80003800200 */
[----:B------:R-:W-:Y:S05]  /*1e60*/  @P4 BRA `(.L_x_31) ;  /* 0x0000000000044947 */ /* 0x000fea0003800000 */
[----:B------:R-:W-:Y:S05]  /*1e70*/  BPT.TRAP 0x1 ;  /* 0x000000040000795c */ /* 0x000fea0000300000 */
.L_x_31:
[----:B------:R-:W-:Y:S05]  /*1e80*/  BSYNC.RECONVERGENT B0 ;  /* 0x0000000000007941 */ /* 0x000fea0003800200 */
.L_x_30:
        /* <DEDUP_REMOVED lines=10> */
[----:B------:R-:W-:Y:S01]  /*1f30*/  UIADD3 UR16, UPT, UPT, UR16, 0x4600, URZ ;  /* 0x0000460010107890 */ /* 0x000fe2000fffe0ff */
[----:B-1----:R-:W-:Y:S01]  /*1f40*/  SHF.L.U32 R2, R15, 0x1f, RZ ;  /* 0x0000001f0f027819 */ /* 0x002fe200000006ff */
[----:B------:R-:W-:Y:S02]  /*1f50*/  UIADD3.X UR31, UPT, UPT, URZ, UR23, URZ, UP1, !UPT ;  /* 0x00000017ff1f7290 */ /* 0x000fe40008ffe4ff */
[----:B------:R-:W-:Y:S01]  /*1f60*/  UIADD3.X UR29, UPT, UPT, URZ, UR23, URZ, UP0, !UPT ;  /* 0x00000017ff1d7290 */ /* 0x000fe200087fe4ff */
[----:B------:R1:W1:Y:S01]  /*1f70*/  SYNCS.PHASECHK.TRANS64.TRYWAIT P0, [UR8+0x110], R2 ;  /* 0x00011002ff0075a7 */ /* 0x0002620008001108 */
[----:B------:R-:W-:Y:S01]  /*1f80*/  ULEA UR8, UR25, UR4, 0xc ;  /* 0x0000000419087291 */ /* 0x000fe2000f8e60ff */
[----:B------:R-:W-:Y:S01]  /*1f90*/  UMOV UR26, 0x0 ;  /* 0x00000000001a7882 */ /* 0x000fe20000000000 */
[----:B------:R-:W-:-:S02]  /*1fa0*/  UMOV UR27, 0x10000000 ;  /* 0x10000000001b7882 */ /* 0x000fc40000000000 */
[----:B------:R-:W-:Y:S01]  /*1fb0*/  UIADD3 UR8, UPT, UPT, UR8, 0x15600, URZ ;  /* 0x0001560008087890 */ /* 0x000fe2000fffe0ff */
[----:B------:R-:W-:Y:S01]  /*1fc0*/  UMOV UR19, UR35 ;  /* 0x0000002300137c82 */ /* 0x000fe20008000000 */
[----:B------:R-:W-:Y:S01]  /*1fd0*/  UMOV UR20, UR36 ;  /* 0x0000002400147c82 */ /* 0x000fe20008000000 */
[----:B------:R-:W-:Y:S01]  /*1fe0*/  UMOV UR12, UR36 ;  /* 0x00000024000c7c82 */ /* 0x000fe20008000000 */
[----:B------:R-:W-:Y:S01]  /*1ff0*/  UMOV UR9, UR17 ;  /* 0x0000001100097c82 */ /* 0x000fe20008000000 */
[----:B------:R-:W-:Y:S01]  /*2000*/  UMOV UR10, UR18 ;  /* 0x00000012000a7c82 */ /* 0x000fe20008000000 */
[----:B------:R1:W-:Y:S01]  /*2010*/  UTMALDG.3D [UR16], [UR30], desc[UR26] ;  /* 0x00001a101e0075b4 */ /* 0x0003e20008011000 */
[----:B------:R-:W-:Y:S01]  /*2020*/  UIADD3 UR24, UPT, UPT, UR24, 0x1, URZ ;  /* 0x0000000118187890 */ /* 0x000fe2000fffe0ff */
[----:B------:R-:W-:-:S03]  /*2030*/  UMOV UR25, UR6 ;  /* 0x0000000600197c82 */ /* 0x000fc60008000000 */
[----:B------:R-:W-:Y:S01]  /*2040*/  UISETP.NE.AND UP0, UPT, UR24, UR21, UPT ;  /* 0x000000151800728c */ /* 0x000fe2000bf05270 */
[----:B------:R1:W-:Y:S08]  /*2050*/  UTMALDG.3D [UR8], [UR28], desc[UR26] ;  /* 0x00001a081c0075b4 */ /* 0x0003f00008011000 */
[----:B------:R-:W-:Y:S05]  /*2060*/  BRA.U UP0, `(.L_x_32) ;  /* 0xfffffffd005c7547 */ /* 0x000fea000b83ffff */
.L_x_27:
[----:B-1----:R-:W-:Y:S01]  /*2070*/  LEA R2, R14, UR4, 0x3 ;  /* 0x000000040e027c11 */ /* 0x002fe2000f8e18ff */
[----:B------:R-:W-:Y:S01]  /*2080*/  NOP ;  /* 0x0000000000007918 */ /* 0x000fe20000000000 */
[----:B--2---:R-:W-:Y:S02]  /*2090*/  SHF.L.U32 R3, R12, 0x1f, RZ ;  /* 0x0000001f0c037819 */ /* 0x004fe400000006ff */
[----:B------:R-:W-:Y:S02]  /*20a0*/  LEA R4, R14, UR4, 0x4 ;  /* 0x000000040e047c11 */ /* 0x000fe4000f8e20ff */
[----:B------:R-:W1:Y:S02]  /*20b0*/  SYNCS.PHASECHK.TRANS64.TRYWAIT P0, [R2+URZ+0x250], R3 ;  /* 0x00025003020075a7 */ /* 0x000e6400080011ff */
[----:B-1----:R-:W-:Y:S05]  /*20c0*/  @!P0 BRA `(.L_x_33) ;  /* 0x0000006400588947 */ /* 0x002fea0003800000 */
.L_x_139:
[----:B------:R-:W2:Y:S01]  /*20d0*/  LDS.128 R4, [R4+0x2e0] ;  /* 0x0002e00004047984 */ /* 0x000ea20000000c00 */
[----:B---3--:R-:W-:Y:S01]  /*20e0*/  ISETP.GE.AND P0, PT, R40, 0x1, PT ;  /* 0x000000012800780c */ /* 0x008fe20003f06270 */
[----:B-1----:R-:W-:Y:S01]  /*20f0*/  VIADD R2, R2, 0x260 ;  /* 0x0000026002027836 */ /* 0x002fe20000000000 */
[----:B------:R-:W-:Y:S01]  /*2100*/  @!PT LDS RZ, [RZ] ;  /* 0x00000000fffff984 */ /* 0x000fe20000000800 */
[----:B------:R-:W-:Y:S01]  /*2110*/  @!PT LDS RZ, [RZ] ;  /* 0x00000000fffff984 */ /* 0x000fe20000000800 */
[----:B------:R-:W-:Y:S01]  /*2120*/  @!PT LDS RZ, [RZ] ;  /* 0x00000000fffff984 */ /* 0x000fe20000000800 */
[----:B------:R-:W-:Y:S01]  /*2130*/  @!PT LDS RZ, [RZ] ;  /* 0x00000000fffff984 */ /* 0x000fe20000000800 */
[----:B------:R1:W-:Y:S06]  /*2140*/  MEMBAR.ALL.CTA ;  /* 0x0000000000007992 */ /* 0x0003ec0000008000 */
[----:B-1----:R-:W1:Y:S01]  /*2150*/  FENCE.VIEW.ASYNC.S ;  /* 0x00000000000073c6 */ /* 0x002e620000000000 */
[----:B------:R-:W-:-:S04]  /*2160*/  PRMT R2, RZ, 0x654, R2 ;  /* 0x00000654ff027816 */ /* 0x000fc80000000002 */
[----:B-1----:R1:W-:Y:S01]  /*2170*/  SYNCS.ARRIVE.TRANS64.RED.A1T0 RZ, [R2+URZ], RZ ;  /* 0x000000ff02ff79a7 */ /* 0x0023e200081004ff */
[----:B--2---:R-:W-:-:S13]  /*2180*/  LOP3.LUT P2, RZ, R6, 0x1, RZ, 0xc0, !PT ;  /* 0x0000000106ff7812 */ /* 0x004fda000784c0ff */
[----:B------:R-:W-:Y:S01]  /*2190*/  @P2 SHF.R.U32.HI R3, RZ, 0x10, R5 ;  /* 0x00000010ff032819 */ /* 0x000fe20000011605 */
[----:B------:R-:W-:Y:S01]  /*21a0*/  VOTEU.ANY UP0, P2 ;  /* 0x0000000000ff7886 */ /* 0x000fe20001000100 */
[----:B------:R-:W-:Y:S02]  /*21b0*/  @P2 MOV R13, R4 ;  /* 0x00000004000d2202 */ /* 0x000fe40000000f00 */
[----:B------:R-:W-:Y:S02]  /*21c0*/  @P2 R2UR.BROADCAST UR8, R3 ;  /* 0x00000000030822ca */ /* 0x000fe400008e0000 */
[----:B------:R-:W-:-:S11]  /*21d0*/  @P2 LOP3.LUT R11, R5, 0xffff, RZ, 0xc0, !PT ;  /* 0x0000ffff050b2812 */ /* 0x000fd600078ec0ff */
[----:B------:R-:W-:Y:S01]  /*21e0*/  @UP0 UMOV UR36, UR8 ;  /* 0x0000000800240c82 */ /* 0x000fe20008000000 */
[----:B-1----:R-:W-:Y:S05]  /*21f0*/  @!P0 BRA `(.L_x_34) ;  /* 0x0000000000b88947 */ /* 0x002fea0003800000 */
[----:B------:R-:W4:Y:S01]  /*2200*/  LDC.64 R4, c[0x0][0xb18] ;  /* 0x0002c600ff047b82 */ /* 0x000f220000000a00 */
[----:B------:R-:W-:-:S07]  /*2210*/  ISETP.NE.AND P3, PT, R40, 0x1, PT ;  /* 0x000000012800780c */ /* 0x000fce0003f65270 */
[----:B------:R-:W1:Y:S08]  /*2220*/  LDC.64 R6, c[0x0][0xb10] ;  /* 0x0002c400ff067b82 */ /* 0x000e700000000a00 */
[----:B------:R-:W2:Y:S08]  /*2230*/  LDC R16, c[0x0][0xb20] ;  /* 0x0002c800ff107b82 */ /* 0x000eb00000000800 */
[----:B------:R-:W3:Y:S01]  /*2240*/  LDC R18, c[0x0][0xb0c] ;  /* 0x0002c300ff127b82 */ /* 0x000ee20000000800 */
[----:B----4-:R-:W-:Y:S01]  /*2250*/  IMAD.HI.U32 R17, R0, R5, RZ ;  /* 0x0000000500117227 */ /* 0x010fe200078e00ff */
[----:B------:R-:W-:-:S03]  /*2260*/  ISETP.NE.AND P0, PT, R4, 0x1, PT ;  /* 0x000000010400780c */ /* 0x000fc60003f05270 */
[----:B------:R-:W-:-:S03]  /*2270*/  IMAD.HI.U32 R5, R11, R5, RZ ;  /* 0x000000050b057227 */ /* 0x000fc600078e00ff */
[----:B------:R-:W4:Y:S01]  /*2280*/  LDC.64 R2, c[0x0][0xb28] ;  /* 0x0002ca00ff027b82 */ /* 0x000f220000000a00 */
[----:B-1----:R-:W-:-:S04]  /*2290*/  IMAD.HI.U32 R20, R9, R6, RZ ;  /* 0x0000000609147227 */ /* 0x002fc800078e00ff */
[----:B------:R-:W-:Y:S01]  /*22a0*/  IMAD.HI.U32 R22, R13, R6, RZ ;  /* 0x000000060d167227 */ /* 0x000fe200078e00ff */
[----:B------:R-:W-:Y:S02]  /*22b0*/  SHF.R.U32.HI R20, RZ, R7, R20 ;  /* 0x00000007ff147219 */ /* 0x000fe40000011614 */
[-C--:B--2---:R-:W-:Y:S02]  /*22c0*/  SHF.R.U32.HI R17, RZ, R16.reuse, R17 ;  /* 0x00000010ff117219 */ /* 0x084fe40000011611 */
[----:B------:R-:W-:Y:S02]  /*22d0*/  SHF.R.U32.HI R16, RZ, R16, R5 ;  /* 0x00000010ff107219 */ /* 0x000fe40000011605 */
[----:B------:R-:W-:Y:S02]  /*22e0*/  SEL R17, R0, R17, !P0 ;  /* 0x0000001100117207 */ /* 0x000fe40004000000 */
[----:B------:R-:W-:Y:S02]  /*22f0*/  SHF.R.U32.HI R22, RZ, R7, R22 ;  /* 0x00000007ff167219 */ /* 0x000fe40000011616 */
[----:B---3--:R-:W-:-:S02]  /*2300*/  ISETP.NE.AND P1, PT, R18, 0x1, PT ;  /* 0x000000011200780c */ /* 0x008fc40003f25270 */
[----:B------:R-:W-:Y:S02]  /*2310*/  SEL R5, R11, R16, !P0 ;  /* 0x000000100b057207 */ /* 0x000fe40004000000 */
[----:B------:R-:W-:Y:S02]  /*2320*/  SEL R19, R9, R20, !P1 ;  /* 0x0000001409137207 */ /* 0x000fe40004800000 */
[----:B------:R-:W-:Y:S01]  /*2330*/  SEL R7, R13, R22, !P1 ;  /* 0x000000160d077207 */ /* 0x000fe20004800000 */
[----:B----4-:R-:W-:-:S04]  /*2340*/  IMAD.HI.U32 R20, R17, R2, RZ ;  /* 0x0000000211147227 */ /* 0x010fc800078e00ff */
[----:B------:R-:W-:Y:S01]  /*2350*/  IMAD.HI.U32 R6, R19, R2, RZ ;  /* 0x0000000213067227 */ /* 0x000fe200078e00ff */
[----:B------:R-:W-:-:S04]  /*2360*/  @P3 SHF.R.U32.HI R17, RZ, R3, R20 ;  /* 0x00000003ff113219 */ /* 0x000fc80000011614 */
        /* <DEDUP_REMOVED lines=8> */
[----:B------:R-:W-:-:S04]  /*23f0*/  @!P0 IMAD.HI.U32 R16, R7, R2, RZ ;  /* 0x0000000207108227 */ /* 0x000fc800078e00ff */
[----:B------:R-:W-:Y:S01]  /*2400*/  IMAD.MOV R2, RZ, RZ, -R6 ;  /* 0x000000ffff027224 */ /* 0x000fe200078e0a06 */
[----:B------:R-:W-:-:S03]  /*2410*/  @!P0 SHF.R.U32.HI R16, RZ, R3, R16 ;  /* 0x00000003ff108219 */ /* 0x000fc60000011610 */
[----:B------:R-:W-:Y:S01]  /*2420*/  IMAD R2, R40, R2, R5 ;  /* 0x0000000228027224 */ /* 0x000fe200078e0205 */
[----:B------:R-:W-:Y:S02]  /*2430*/  @!P0 SEL R3, R7, R16, !P3 ;  /* 0x0000001007038207 */ /* 0x000fe40005800000 */
[----:B------:R-:W-:-:S03]  /*2440*/  IADD3 R16, PT, PT, -R5, RZ, RZ ;  /* 0x000000ff05107210 */ /* 0x000fc60007ffe1ff */
[--C-:B------:R-:W-:Y:S02]  /*2450*/  @!P0 IMAD.IADD R6, R6, 0x1, -R3.reuse ;  /* 0x0000000106068824 */ /* 0x100fe400078e0a03 */
[----:B------:R-:W-:Y:S01]  /*2460*/  @!P0 IMAD R3, R2, R19, R3 ;  /* 0x0000001302038224 */ /* 0x000fe200078e0203 */
[----:B------:R-:W-:Y:S01]  /*2470*/  IADD3 R2, PT, PT, -R7, RZ, RZ ;  /* 0x000000ff07027210 */ /* 0x000fe20007ffe1ff */
[----:B------:R-:W-:Y:S02]  /*2480*/  @!P0 IMAD R5, R40, R6, R7 ;  /* 0x0000000628058224 */ /* 0x000fe400078e0207 */
[----:B------:R-:W-:Y:S02]  /*2490*/  IMAD R11, R4, R16, R11 ;  /* 0x00000010040b7224 */ /* 0x000fe400078e020b */
[----:B------:R-:W-:Y:S02]  /*24a0*/  @!P0 IMAD.MOV.U32 R7, RZ, RZ, R3 ;  /* 0x000000ffff078224 */ /* 0x000fe400078e0003 */
[----:B------:R-:W-:-:S02]  /*24b0*/  IMAD R2, R18, R2, R13 ;  /* 0x0000000212027224 */ /* 0x000fc400078e020d */
[----:B------:R-:W-:Y:S02]  /*24c0*/  IMAD R11, R5, R4, R11 ;  /* 0x00000004050b7224 */ /* 0x000fe400078e020b */
[----:B------:R-:W-:Y:S02]  /*24d0*/  IMAD R13, R7, R18, R2 ;  /* 0x00000012070d7224 */ /* 0x000fe400078e0202 */
.L_x_34:
[----:B------:R-:W1:Y:S02]  /*24e0*/  LDCU UR8, c[0x0][0xb30] ;  /* 0x00016600ff0877ac */ /* 0x000e640008000800 */
[----:B-1----:R-:W-:-:S09]  /*24f0*/  UISETP.NE.AND UP0, UPT, UR8, 0x1, UPT ;  /* 0x000000010800788c */ /* 0x002fd2000bf05270 */
[----:B------:R-:W-:Y:S05]  /*2500*/  BRA.U UP0, `(.L_x_35) ;  /* 0x0000000100407547 */ /* 0x000fea000b800000 */
[----:B------:R-:W1:Y:S08]  /*2510*/  LDC.64 R4, c[0x0][0xb10] ;  /* 0x0002c400ff047b82 */ /* 0x000e700000000a00 */
[----:B------:R-:W2:Y:S08]  /*2520*/  LDC.64 R2, c[0x0][0xb18] ;  /* 0x0002c600ff027b82 */ /* 0x000eb00000000a00 */
[----:B------:R-:W3:Y:S08]  /*2530*/  LDC R6, c[0x0][0xb20] ;  /* 0x0002c800ff067b82 */ /* 0x000ef00000000800 */
[----:B------:R-:W4:Y:S01]  /*2540*/  LDC R16, c[0x0][0xb0c] ;  /* 0x0002c300ff107b82 */ /* 0x000f220000000800 */
[----:B-1----:R-:W-:-:S05]  /*2550*/  IMAD.HI.U32 R4, R13, R4, RZ ;  /* 0x000000040d047227 */ /* 0x002fca00078e00ff */
[----:B------:R-:W-:Y:S01]  /*2560*/  SHF.R.U32.HI R4, RZ, R5, R4 ;  /* 0x00000005ff047219 */ /* 0x000fe20000011604 */
[----:B--2---:R-:W-:Y:S01]  /*2570*/  IMAD.HI.U32 R3, R11, R3, RZ ;  /* 0x000000030b037227 */ /* 0x004fe200078e00ff */
[----:B------:R-:W-:-:S04]  /*2580*/  ISETP.NE.AND P0, PT, R2, 0x1, PT ;  /* 0x000000010200780c */ /* 0x000fc80003f05270 */
[----:B---3--:R-:W-:-:S04]  /*2590*/  SHF.R.U32.HI R6, RZ, R6, R3 ;  /* 0x00000006ff067219 */ /* 0x008fc80000011603 */
[----:B------:R-:W-:Y:S02]  /*25a0*/  SEL R3, R11, R6, !P0 ;  /* 0x000000060b037207 */ /* 0x000fe40004000000 */
[----:B----4-:R-:W-:-:S04]  /*25b0*/  ISETP.NE.AND P1, PT, R16, 0x1, PT ;  /* 0x000000011000780c */ /* 0x010fc80003f25270 */
[----:B------:R-:W-:-:S05]  /*25c0*/  SEL R4, R13, R4, !P1 ;  /* 0x000000040d047207 */ /* 0x000fca0004800000 */
[----:B------:R-:W-:Y:S02]  /*25d0*/  IMAD.IADD R5, R3, 0x1, -R4 ;  /* 0x0000000103057824 */ /* 0x000fe400078e0a04 */
[----:B------:R-:W-:Y:S02]  /*25e0*/  IMAD.IADD R3, R4, 0x1, -R3 ;  /* 0x0000000104037824 */ /* 0x000fe400078e0a03 */
[----:B------:R-:W-:Y:S02]  /*25f0*/  IMAD R13, R5, R16, R13 ;  /* 0x00000010050d7224 */ /* 0x000fe400078e020d */
[----:B------:R-:W-:-:S07]  /*2600*/  IMAD R11, R3, R2, R11 ;  /* 0x00000002030b7224 */ /* 0x000fce00078e020b */
.L_x_35:
[----:B------:R-:W-:Y:S01]  /*2610*/  VIADD R14, R14, 0x1 ;  /* 0x000000010e0e7836 */ /* 0x000fe20000000000 */
[----:B------:R-:W-:Y:S01]  /*2620*/  PLOP3.LUT P1, PT, PT, PT, PT, 0x80, 0x8 ;  /* 0x000000000008781c */ /* 0x000fe20003f2f070 */
[----:B------:R-:W-:Y:S02]  /*2630*/  IMAD.IADD R21, R13, 0x1, R96 ;  /* 0x000000010d157824 */ /* 0x000fe400078e0260 */
[----:B------:R-:W-:Y:S01]  /*2640*/  IMAD.IADD R20, R11, 0x1, R94 ;  /* 0x000000010b147824 */ /* 0x000fe200078e025e */
[----:B------:R-:W-:-:S04]  /*2650*/  ISETP.NE.AND P0, PT, R14, 0x2, PT ;  /* 0x000000020e00780c */ /* 0x000fc80003f05270 */
[----:B------:R-:W-:Y:S02]  /*2660*/  SEL R3, RZ, 0x1, P0 ;  /* 0x00000001ff037807 */ /* 0x000fe40000000000 */
[----:B------:R-:W-:Y:S02]  /*2670*/  SEL R14, R14, RZ, P0 ;  /* 0x000000ff0e0e7207 */ /* 0x000fe40000000000 */
[----:B------:R-:W-:Y:S01]  /*2680*/  LOP3.LUT R12, R12, R3, RZ, 0x3c, !PT ;  /* 0x000000030c0c7212 */ /* 0x000fe200078e3cff */
[----:B------:R-:W-:Y:S06]  /*2690*/  @P2 BRA `(.L_x_36) ;  /* 0xfffffff000982947 */ /* 0x000fec000383ffff */
[----:B------:R-:W-:Y:S01]  /*26a0*/  UIADD3 UR4, UPT, UPT, UR4, 0x110, URZ ;  /* 0x0000011004047890 */ /* 0x000fe2000fffe0ff */
[----:B------:R-:W-:-:S03]  /*26b0*/  SHF.L.U32 R3, R15, 0x1f, RZ ;  /* 0x0000001f0f037819 */ /* 0x000fc600000006ff */
[----:B------:R-:W-:-:S09]  /*26c0*/  ULEA UR5, UR6, UR4, 0x3 ;  /* 0x0000000406057291 */ /* 0x000fd2000f8e18ff */
[----:B------:R-:W1:Y:S02]  /*26d0*/  SYNCS.PHASECHK.TRANS64.TRYWAIT P0, [UR5], R3 ;  /* 0x00000003ff0075a7 */ /* 0x000e640008001105 */
[----:B-1----:R-:W-:Y:S05]  /*26e0*/  @!P0 BRA `(.L_x_37) ;  /* 0x0000005c00e48947 */ /* 0x002fea0003800000 */
.L_x_141:
[----:B------:R-:W-:-:S04]  /*26f0*/  UIADD3 UR6, UPT, UPT, UR6, 0x1, URZ ;  /* 0x0000000106067890 */ /* 0x000fc8000fffe0ff */
[----:B------:R-:W-:-:S04]  /*2700*/  UISETP.NE.AND UP0, UPT, UR6, 0x22, UPT ;  /* 0x000000220600788c */ /* 0x000fc8000bf05270 */
[----:B------:R-:W-:Y:S02]  /*2710*/  USEL UR7, URZ, 0x1, UP0 ;  /* 0x00000001ff077887 */ /* 0x000fe40008000000 */
[----:B------:R-:W-:-:S04]  /*2720*/  USEL UR6, UR6, URZ, UP0 ;  /* 0x000000ff06067287 */ /* 0x000fc80008000000 */
[----:B------:R-:W-:Y:S01]  /*2730*/  ULEA UR5, UR6, UR4, 0x3 ;  /* 0x0000000406057291 */ /* 0x000fe2000f8e18ff */
[----:B------:R-:W-:-:S04]  /*2740*/  LOP3.LUT R2, R15, UR7, RZ, 0x3c, !PT ;  /* 0x000000070f027c12 */ /* 0x000fc8000f8e3cff */
[----:B-1----:R-:W-:-:S04]  /*2750*/  SHF.L.U32 R3, R2, 0x1f, RZ ;  /* 0x0000001f02037819 */ /* 0x002fc800000006ff */
[----:B------:R-:W1:Y:S02]  /*2760*/  SYNCS.PHASECHK.TRANS64.TRYWAIT P0, [UR5], R3 ;  /* 0x00000003ff0075a7 */ /* 0x000e640008001105 */
[----:B-1----:R-:W-:Y:S05]  /*2770*/  @!P0 BRA `(.L_x_38) ;  /* 0x0000005c00d88947 */ /* 0x002fea0003800000 */
.L_x_143:
        /* <DEDUP_REMOVED lines=9> */
.L_x_145:
        /* <DEDUP_REMOVED lines=9> */
.L_x_147:
        /* <DEDUP_REMOVED lines=9> */
.L_x_149:
        /* <DEDUP_REMOVED lines=9> */
.L_x_151:
        /* <DEDUP_REMOVED lines=9> */
.L_x_153:
        /* <DEDUP_REMOVED lines=9> */
.L_x_155:
        /* <DEDUP_REMOVED lines=9> */
.L_x_157:
        /* <DEDUP_REMOVED lines=9> */
.L_x_159:
        /* <DEDUP_REMOVED lines=9> */
.L_x_161:
        /* <DEDUP_REMOVED lines=9> */
.L_x_163:
        /* <DEDUP_REMOVED lines=9> */
.L_x_165:
        /* <DEDUP_REMOVED lines=9> */
.L_x_167:
        /* <DEDUP_REMOVED lines=9> */
.L_x_169:
        /* <DEDUP_REMOVED lines=9> */
.L_x_171:
        /* <DEDUP_REMOVED lines=9> */
.L_x_173:
        /* <DEDUP_REMOVED lines=9> */
.L_x_175:
        /* <DEDUP_REMOVED lines=9> */
.L_x_177:
        /* <DEDUP_REMOVED lines=9> */
.L_x_179:
        /* <DEDUP_REMOVED lines=9> */
.L_x_181:
        /* <DEDUP_REMOVED lines=9> */
.L_x_183:
        /* <DEDUP_REMOVED lines=9> */
.L_x_185:
        /* <DEDUP_REMOVED lines=9> */
.L_x_187:
        /* <DEDUP_REMOVED lines=9> */
.L_x_189:
        /* <DEDUP_REMOVED lines=9> */
.L_x_191:
        /* <DEDUP_REMOVED lines=9> */
.L_x_193:
        /* <DEDUP_REMOVED lines=9> */
.L_x_195:
        /* <DEDUP_REMOVED lines=9> */
.L_x_197:
        /* <DEDUP_REMOVED lines=9> */
.L_x_199:
        /* <DEDUP_REMOVED lines=9> */
.L_x_201:
        /* <DEDUP_REMOVED lines=9> */
.L_x_203:
        /* <DEDUP_REMOVED lines=9> */
.L_x_205:
[----:B------:R-:W-:-:S04]  /*38f0*/  UIADD3 UR6, UPT, UPT, UR6, 0x1, URZ ;  /* 0x0000000106067890 */ /* 0x000fc8000fffe0ff */
[----:B------:R-:W-:-:S04]  /*3900*/  UISETP.NE.AND UP0, UPT, UR6, 0x22, UPT ;  /* 0x000000220600788c */ /* 0x000fc8000bf05270 */
[----:B------:R-:W-:Y:S02]  /*3910*/  USEL UR5, URZ, 0x1, UP0 ;  /* 0x00000001ff057887 */ /* 0x000fe40008000000 */
[----:B------:R-:W-:-:S04]  /*3920*/  USEL UR6, UR6, URZ, UP0 ;  /* 0x000000ff06067287 */ /* 0x000fc80008000000 */
[----:B------:R-:W-:Y:S01]  /*3930*/  ULEA UR6, UR6, UR4, 0x3 ;  /* 0x0000000406067291 */ /* 0x000fe2000f8e18ff */
[----:B-1----:R-:W-:-:S04]  /*3940*/  LOP3.LUT R3, R2, UR5, RZ, 0x3c, !PT ;  /* 0x0000000502037c12 */ /* 0x002fc8000f8e3cff */
[----:B------:R-:W-:Y:S01]  /*3950*/  SHF.L.U32 R3, R3, 0x1f, RZ ;  /* 0x0000001f03037819 */ /* 0x000fe200000006ff */
[----:B----4-:R-:W-:-:S07]  /*3960*/  IMAD.U32 R0, RZ, RZ, UR6 ;  /* 0x00000006ff007e24 */ /* 0x010fce000f8e00ff */
.L_x_70:
[----:B-1----:R1:W2:Y:S02]  /*3970*/  SYNCS.PHASECHK.TRANS64.TRYWAIT P0, [R0+URZ], R3 ;  /* 0x00000003000075a7 */ /* 0x0022a400080011ff */
[----:B--2---:R-:W-:Y:S05]  /*3980*/  @!P0 NANOSLEEP.SYNCS 0x989680 ;  /* 0x009896800000895d */ /* 0x004fea0003900000 */
[----:B------:R-:W2:Y:S02]  /*3990*/  @!P0 SYNCS.PHASECHK.TRANS64 P0, [R0+URZ], R3 ;  /* 0x00000003000085a7 */ /* 0x000ea400080010ff */
[----:B--2---:R-:W-:Y:S05]  /*39a0*/  @P0 EXIT ;  /* 0x000000000000094d */ /* 0x004fea0003800000 */
[----:B------:R-:W-:Y:S05]  /*39b0*/  BRA `(.L_x_70) ;  /* 0xfffffffc00ec7947 */ /* 0x000fea000383ffff */
.L_x_18:
[----:B------:R-:W-:-:S04]  /*39c0*/  UISETP.NE.AND UP1, UPT, UR37, URZ, UPT ;  /* 0x000000ff2500728c */ /* 0x000fc8000bf25270 */
[----:B------:R-:W-:-:S09]  /*39d0*/  UISETP.NE.OR UP1, UPT, UR8, 0x1, UP1 ;  /* 0x000000010800788c */ /* 0x000fd20008f25670 */
[----:B------:R-:W-:Y:S05]  /*39e0*/  BRA.U UP1, `(.L_x_71) ;  /* 0x0000000501487547 */ /* 0x000fea000b800000 */
[----:B------:R-:W-:Y:S01]  /*39f0*/  ISETP.NE.AND P2, PT, R2, RZ, PT ;  /* 0x000000ff0200720c */ /* 0x000fe20003f45270 */
[----:B------:R-:W-:Y:S01]  /*3a00*/  IMAD.MOV.U32 R12, RZ, RZ, 0x1 ;  /* 0x00000001ff0c7424 */ /* 0x000fe200078e00ff */
[----:B------:R-:W-:Y:S02]  /*3a10*/  CS2R R10, SRZ ;  /* 0x00000000000a7805 */ /* 0x000fe4000001ff00 */
[----:B------:R-:W-:Y:S01]  /*3a20*/  CS2R R8, SRZ ;  /* 0x0000000000087805 */ /* 0x000fe2000001ff00 */
[----:B------:R-:W-:Y:S01]  /*3a30*/  UMOV UR4, 0x400 ;  /* 0x0000040000047882 */ /* 0x000fe20000000000 */
[----:B------:R-:W-:Y:S01]  /*3a40*/  UMOV UR6, URZ ;  /* 0x000000ff00067c82 */ /* 0x000fe20008000000 */
[----:B------:R-:W-:-:S12]  /*3a50*/  ULEA UR37, UR37, UR4, 0x18 ;  /* 0x0000000425257291 */ /* 0x000fd8000f8ec0ff */
.L_x_75:
[----:B------:R-:W-:Y:S02]  /*3a60*/  LEA R0, R8, UR37, 0x3 ;  /* 0x0000002508007c11 */ /* 0x000fe4000f8e18ff */
[----:B------:R-:W-:-:S03]  /*3a70*/  SHF.L.U32 R5, R9, 0x1f, RZ ;  /* 0x0000001f09057819 */ /* 0x000fc600000006ff */
[----:B------:R-:W-:Y:S01]  /*3a80*/  VIADD R4, R0, 0x2c0 ;  /* 0x000002c000047836 */ /* 0x000fe20000000000 */
[----:B------:R-:W1:Y:S02]  /*3a90*/  SYNCS.PHASECHK.TRANS64.TRYWAIT P0, [R0+URZ+0x2b0], R5 ;  /* 0x0002b005000075a7 */ /* 0x000e6400080011ff */
[----:B-1----:R-:W-:Y:S05]  /*3aa0*/  @!P0 BRA `(.L_x_72) ;  /* 0x00000058000c8947 */ /* 0x002fea0003800000 */
.L_x_206:
[----:B------:R-:W-:Y:S01]  /*3ab0*/  ULEA UR5, UR6, UR37, 0x3 ;  /* 0x0000002506057291 */ /* 0x000fe2000f8e18ff */
[----:B------:R-:W-:Y:S02]  /*3ac0*/  PRMT R4, RZ, 0x654, R4 ;  /* 0x00000654ff047816 */ /* 0x000fe40000000004 */
[----:B-1----:R-:W-:Y:S01]  /*3ad0*/  SHF.L.U32 R5, R12, 0x1f, RZ ;  /* 0x0000001f0c057819 */ /* 0x002fe200000006ff */
[----:B------:R-:W-:Y:S01]  /*3ae0*/  UIADD3 UR4, UPT, UPT, UR5, 0x250, URZ ;  /* 0x0000025005047890 */ /* 0x000fe2000fffe0ff */
[----:B------:R1:W-:Y:S05]  /*3af0*/  SYNCS.ARRIVE.TRANS64.RED.A1T0 RZ, [R4+URZ], RZ ;  /* 0x000000ff04ff79a7 */ /* 0x0003ea00081004ff */
[----:B------:R-:W-:Y:S01]  /*3b00*/  IMAD.U32 R7, RZ, RZ, UR4 ;  /* 0x00000004ff077e24 */ /* 0x000fe2000f8e00ff */
[----:B------:R-:W2:Y:S04]  /*3b10*/  SYNCS.PHASECHK.TRANS64.TRYWAIT P0, [UR5+0x260], R5 ;  /* 0x00026005ff0075a7 */ /* 0x000ea80008001105 */
[----:B------:R-:W-:Y:S01]  /*3b20*/  PRMT R6, R2, 0x654, R7 ;  /* 0x0000065402067816 */ /* 0x000fe20000000007 */
[----:B-1----:R-:W-:Y:S01]  /*3b30*/  @!P2 IMAD.MOV.U32 R4, RZ, RZ, 0x10 ;  /* 0x00000010ff04a424 */ /* 0x002fe200078e00ff */
[----:B--2---:R-:W-:Y:S06]  /*3b40*/  @!P0 BRA `(.L_x_73) ;  /* 0x0000005400f88947 */ /* 0x004fec0003800000 */
.L_x_208:
[----:B------:R-:W-:Y:S01]  /*3b50*/  ULEA UR4, UR6, UR37, 0x4 ;  /* 0x0000002506047291 */ /* 0x000fe2000f8e20ff */
[----:B------:R-:W-:Y:S01]  /*3b60*/  SEL R3, R6, R3, !P2 ;  /* 0x0000000306037207 */ /* 0x000fe20005000000 */
[----:B------:R-:W-:Y:S01]  /*3b70*/  UIADD3 UR5, UPT, UPT, UR5, 0x250, URZ ;  /* 0x0000025005057890 */ /* 0x000fe2000fffe0ff */
[----:B-1----:R-:W-:Y:S01]  /*3b80*/  LEA R0, R11, UR37, 0x3 ;  /* 0x000000250b007c11 */ /* 0x002fe2000f8e18ff */
[----:B------:R-:W-:Y:S01]  /*3b90*/  UIADD3 UR4, UPT, UPT, UR4, 0x2e0, URZ ;  /* 0x000002e004047890 */ /* 0x000fe2000fffe0ff */
[----:B------:R-:W-:Y:S01]  /*3ba0*/  SHF.L.U32 R5, R10, 0x1f, RZ ;  /* 0x0000001f0a057819 */ /* 0x000fe200000006ff */
[----:B------:R1:W-:Y:S01]  /*3bb0*/  @!P2 SYNCS.ARRIVE.TRANS64.RED RZ, [R3+URZ], R4 ;  /* 0x0000000403ffa9a7 */ /* 0x0003e200080004ff */
[----:B------:R-:W-:Y:S01]  /*3bc0*/  UIADD3 UR6, UPT, UPT, UR6, 0x1, URZ ;  /* 0x0000000106067890 */ /* 0x000fe2000fffe0ff */
[----:B------:R-:W-:-:S03]  /*3bd0*/  VIADD R8, R8, 0x1 ;  /* 0x0000000108087836 */ /* 0x000fc60000000000 */
[----:B------:R-:W-:Y:S02]  /*3be0*/  UISETP.NE.AND UP0, UPT, UR6, 0x2, UPT ;  /* 0x000000020600788c */ /* 0x000fe4000bf05270 */
[----:B------:R-:W-:Y:S06]  /*3bf0*/  UGETNEXTWORKID.BROADCAST [UR4], [UR5] ;  /* 0x00000000040073ca */ /* 0x000fec0008000100 */
[----:B------:R-:W-:Y:S01]  /*3c00*/  USEL UR4, URZ, 0x1, UP0 ;  /* 0x00000001ff047887 */ /* 0x000fe20008000000 */
[----:B------:R-:W-:Y:S01]  /*3c10*/  ISETP.NE.AND P0, PT, R8, 0x2, PT ;  /* 0x000000020800780c */ /* 0x000fe20003f05270 */
[----:B------:R-:W-:Y:S01]  /*3c20*/  USEL UR6, UR6, URZ, UP0 ;  /* 0x000000ff06067287 */ /* 0x000fe20008000000 */
[----:B------:R-:W2:Y:S03]  /*3c30*/  SYNCS.PHASECHK.TRANS64.TRYWAIT P1, [R0+URZ+0x250], R5 ;  /* 0x00025005000075a7 */ /* 0x000ea600080211ff */
[----:B------:R-:W-:Y:S01]  /*3c40*/  LOP3.LUT R12, R12, UR4, RZ, 0x3c, !PT ;  /* 0x000000040c0c7c12 */ /* 0x000fe2000f8e3cff */
[----:B-12---:R-:W-:Y:S07]  /*3c50*/  @!P1 BRA `(.L_x_74) ;  /* 0x0000005400cc9947 */ /* 0x006fee0003800000 */
.L_x_209:
[C---:B------:R-:W-:Y:S01]  /*3c60*/  LEA R4, R11.reuse, UR37, 0x4 ;  /* 0x000000250b047c11 */ /* 0x040fe2000f8e20ff */
[----:B-1----:R-:W-:Y:S01]  /*3c70*/  VIADD R0, R0, 0x260 ;  /* 0x0000026000007836 */ /* 0x002fe20000000000 */
[----:B------:R-:W-:Y:S01]  /*3c80*/  SEL R8, R8, RZ, P0 ;  /* 0x000000ff08087207 */ /* 0x000fe20000000000 */
[----:B------:R-:W-:-:S03]  /*3c90*/  VIADD R11, R11, 0x1 ;  /* 0x000000010b0b7836 */ /* 0x000fc60000000000 */
[----:B------:R-:W1:Y:S01]  /*3ca0*/  LDS.128 R4, [R4+0x2e0] ;  /* 0x0002e00004047984 */ /* 0x000e620000000c00 */
[----:B------:R-:W-:Y:S02]  /*3cb0*/  PRMT R0, RZ, 0x654, R0 ;  /* 0x00000654ff007816 */ /* 0x000fe40000000000 */
[C---:B------:R-:W-:Y:S01]  /*3cc0*/  ISETP.NE.AND P1, PT, R11.reuse, 0x2, PT ;  /* 0x000000020b00780c */ /* 0x040fe20003f25270 */
[----:B------:R-:W-:Y:S01]  /*3cd0*/  @!PT LDS RZ, [RZ] ;  /* 0x00000000fffff984 */ /* 0x000fe20000000800 */
[----:B------:R-:W-:Y:S01]  /*3ce0*/  @!PT LDS RZ, [RZ] ;  /* 0x00000000fffff984 */ /* 0x000fe20000000800 */
[----:B------:R-:W-:Y:S01]  /*3cf0*/  @!PT LDS RZ, [RZ] ;  /* 0x00000000fffff984 */ /* 0x000fe20000000800 */
[----:B------:R-:W-:Y:S01]  /*3d00*/  @!PT LDS RZ, [RZ] ;  /* 0x00000000fffff984 */ /* 0x000fe20000000800 */
[----:B------:R2:W-:Y:S06]  /*3d10*/  MEMBAR.ALL.CTA ;  /* 0x0000000000007992 */ /* 0x0005ec0000008000 */
[----:B--2---:R-:W2:Y:S01]  /*3d20*/  FENCE.VIEW.ASYNC.S ;  /* 0x00000000000073c6 */ /* 0x004ea20000000000 */
[----:B------:R-:W-:Y:S01]  /*3d30*/  SEL R11, R11, RZ, P1 ;  /* 0x000000ff0b0b7207 */ /* 0x000fe20000800000 */
[----:B--2---:R2:W-:Y:S01]  /*3d40*/  SYNCS.ARRIVE.TRANS64.RED.A1T0 RZ, [R0+URZ], RZ ;  /* 0x000000ff00ff79a7 */ /* 0x0045e200081004ff */
[----:B-1----:R-:W-:-:S02]  /*3d50*/  LOP3.LUT P3, RZ, R6, 0x1, RZ, 0xc0, !PT ;  /* 0x0000000106ff7812 */ /* 0x002fc4000786c0ff */
[----:B------:R-:W-:-:S04]  /*3d60*/  SEL R5, RZ, 0x1, P1 ;  /* 0x00000001ff057807 */ /* 0x000fc80000800000 */
[----:B------:R-:W-:Y:S02]  /*3d70*/  LOP3.LUT R10, R10, R5, RZ, 0x3c, !PT ;  /* 0x000000050a0a7212 */ /* 0x000fe400078e3cff */
[----:B--2---:R-:W-:-:S04]  /*3d80*/  SEL R0, RZ, 0x1, P0 ;  /* 0x00000001ff007807 */ /* 0x004fc80000000000 */
[----:B------:R-:W-:Y:S01]  /*3d90*/  LOP3.LUT R9, R9, R0, RZ, 0x3c, !PT ;  /* 0x0000000009097212 */ /* 0x000fe200078e3cff */
[----:B------:R-:W-:Y:S06]  /*3da0*/  @P3 BRA `(.L_x_75) ;  /* 0xfffffffc002c3947 */ /* 0x000fec000383ffff */
[----:B------:R-:W-:Y:S01]  /*3db0*/  ULEA UR5, UR6, UR37, 0x3 ;  /* 0x0000002506057291 */ /* 0x000fe2000f8e18ff */
[----:B------:R-:W-:-:S08]  /*3dc0*/  SHF.L.U32 R3, R12, 0x1f, RZ ;  /* 0x0000001f0c037819 */ /* 0x000fd000000006ff */
[----:B------:R-:W1:Y:S02]  /*3dd0*/  SYNCS.PHASECHK.TRANS64 P0, [UR5+0x260], R3 ;  /* 0x00026003ff0075a7 */ /* 0x000e640008001005 */
[----:B-1----:R-:W-:Y:S05]  /*3de0*/  @P0 BRA `(.L_x_76) ;  /* 0x0000000000080947 */ /* 0x002fea0003800000 */
[----:B------:R-:W1:Y:S02]  /*3df0*/  SYNCS.PHASECHK.TRANS64.TRYWAIT P0, [UR5+0x260], R3 ;  /* 0x00026003ff0075a7 */ /* 0x000e640008001105 */
[----:B-1----:R-:W-:Y:S05]  /*3e00*/  @!P0 BRA `(.L_x_77) ;  /* 0x0000005400748947 */ /* 0x002fea0003800000 */
.L_x_76:
[----:B------:R-:W-:-:S04]  /*3e10*/  UIADD3 UR4, UPT, UPT, UR6, 0x1, URZ ;  /* 0x0000000106047890 */ /* 0x000fc8000fffe0ff */
[----:B------:R-:W-:-:S04]  /*3e20*/  UISETP.NE.AND UP0, UPT, UR4, 0x2, UPT ;  /* 0x000000020400788c */ /* 0x000fc8000bf05270 */
[----:B------:R-:W-:Y:S02]  /*3e30*/  USEL UR7, URZ, 0x1, UP0 ;  /* 0x00000001ff077887 */ /* 0x000fe40008000000 */
[----:B------:R-:W-:-:S04]  /*3e40*/  USEL UR4, UR4, URZ, UP0 ;  /* 0x000000ff04047287 */ /* 0x000fc80008000000 */
[----:B------:R-:W-:Y:S01]  /*3e50*/  ULEA UR4, UR4, UR37, 0x3 ;  /* 0x0000002504047291 */ /* 0x000fe2000f8e18ff */
[----:B-1----:R-:W-:-:S04]  /*3e60*/  LOP3.LUT R3, R12, UR7, RZ, 0x3c, !PT ;  /* 0x000000070c037c12 */ /* 0x002fc8000f8e3cff */
[----:B------:R-:W-:-:S04]  /*3e70*/  SHF.L.U32 R0, R3, 0x1f, RZ ;  /* 0x0000001f03007819 */ /* 0x000fc800000006ff */
[----:B------:R-:W1:Y:S02]  /*3e80*/  SYNCS.PHASECHK.TRANS64 P0, [UR4+0x260], R0 ;  /* 0x00026000ff0075a7 */ /* 0x000e640008001004 */
[----:B-1----:R-:W-:Y:S05]  /*3e90*/  @P0 EXIT ;  /* 0x000000000000094d */ /* 0x002fea0003800000 */
[----:B------:R-:W-:Y:S02]  /*3ea0*/  SHF.L.U32 R3, R3, 0x1f, RZ ;  /* 0x0000001f03037819 */ /* 0x000fe400000006ff */
[----:B------:R-:W-:-:S07]  /*3eb0*/  MOV R0, UR4 ;  /* 0x0000000400007c02 */ /* 0x000fce0008000f00 */
.L_x_78:
[----:B-1----:R1:W2:Y:S02]  /*3ec0*/  SYNCS.PHASECHK.TRANS64.TRYWAIT P0, [R0+URZ+0x260], R3 ;  /* 0x00026003000075a7 */ /* 0x0022a400080011ff */
[----:B--2---:R-:W-:Y:S05]  /*3ed0*/  @!P0 NANOSLEEP.SYNCS 0x989680 ;  /* 0x009896800000895d */ /* 0x004fea0003900000 */
[----:B------:R-:W2:Y:S02]  /*3ee0*/  @!P0 SYNCS.PHASECHK.TRANS64 P0, [R0+URZ+0x260], R3 ;  /* 0x00026003000085a7 */ /* 0x000ea400080010ff */
[----:B--2---:R-:W-:Y:S05]  /*3ef0*/  @P0 EXIT ;  /* 0x000000000000094d */ /* 0x004fea0003800000 */
[----:B------:R-:W-:Y:S05]  /*3f00*/  BRA `(.L_x_78) ;  /* 0xfffffffc00ec7947 */ /* 0x000fea000383ffff */
.L_x_71:
[----:B------:R-:W-:-:S09]  /*3f10*/  UISETP.NE.AND UP1, UPT, UR8, URZ, UPT ;  /* 0x000000ff0800728c */ /* 0x000fd2000bf25270 */
[----:B------:R-:W-:Y:S05]  /*3f20*/  BRA.U UP1, `(.L_x_79) ;  /* 0x0000000d01787547 */ /* 0x000fea000b800000 */
[----:B------:R-:W-:Y:S01]  /*3f30*/  UMOV UR4, 0x40 ;  /* 0x0000004000047882 */ /* 0x000fe20000000000 */
[----:B------:R-:W-:Y:S01]  /*3f40*/  NOP ;  /* 0x0000000000007918 */ /* 0x000fe20000000000 */
[----:B------:R-:W-:Y:S01]  /*3f50*/  ULEA UR4, UR37, UR4, 0x18 ;  /* 0x0000000425047291 */ /* 0x000fe2000f8ec0ff */
[----:B------:R-:W-:Y:S02]  /*3f60*/  UMOV UR5, 0x400 ;  /* 0x0000040000057882 */ /* 0x000fe40000000000 */
[----:B------:R-:W-:-:S06]  /*3f70*/  ULEA UR37, UR37, UR5, 0x18 ;  /* 0x0000000525257291 */ /* 0x000fcc000f8ec0ff */
[----:B------:R-:W1:Y:S02]  /*3f80*/  LDS.U8 R0, [UR4+0x1c] ;  /* 0x00001c04ff007984 */ /* 0x000e640008000000 */
[----:B-1----:R-:W-:-:S13]  /*3f90*/  ISETP.NE.AND P0, PT, R0, RZ, PT ;  /* 0x000000ff0000720c */ /* 0x002fda0003f05270 */
[----:B------:R-:W-:Y:S05]  /*3fa0*/  @P0 BRA `(.L_x_80) ;  /* 0x0000000000580947 */ /* 0x000fea0003800000 */
[----:B------:R-:W-:-:S13]  /*3fb0*/  ELECT P0, URZ, PT ;  /* 0x0000000000ff782f */ /* 0x000fda0003800000 */
[----:B------:R-:W-:Y:S05]  /*3fc0*/  @!P0 BRA `(.L_x_81) ;  /* 0x0000000000608947 */ /* 0x000fea0003800000 */
[----:B------:R-:W-:Y:S01]  /*3fd0*/  UMOV UR5, 0x10 ;  /* 0x0000001000057882 */ /* 0x000fe20000000000 */
[----:B------:R-:W-:Y:S01]  /*3fe0*/  HFMA2 R0, -RZ, RZ, 0, 5.9604644775390625e-08 ;  /* 0x00000001ff007431 */ /* 0x000fe200000001ff */
[----:B------:R-:W-:-:S03]  /*3ff0*/  MOV R2, 0xffff ;  /* 0x0000ffff00027802 */ /* 0x000fc60000000f00 */
[----:B------:R-:W-:Y:S04]  /*4000*/  DEPBAR.LE SB1, 0x36 ;  /* 0x00009d800000791a */ /* 0x000fe80000000000 */
[----:B------:R-:W1:Y:S02]  /*4010*/  UTCATOMSWS.FIND_AND_SET.ALIGN UP0, UR5, UR5 ;  /* 0x00000005000575e3 */ /* 0x000e640008000800 */
[----:B-1----:R-:W-:Y:S01]  /*4020*/  MOV R3, UR5 ;  /* 0x0000000500037c02 */ /* 0x002fe20008000f00 */
[----:B------:R-:W-:Y:S06]  /*4030*/  BRA.U UP0, `(.L_x_82) ;  /* 0x0000000100187547 */ /* 0x000fec000b800000 */
.L_x_83:
[----:B------:R-:W-:Y:S05]  /*4040*/  NANOSLEEP 0x64 ;  /* 0x000000640000795d */ /* 0x000fea0003800000 */
[----:B------:R-:W-:-:S05]  /*4050*/  UMOV UR5, 0x10 ;  /* 0x0000001000057882 */ /* 0x000fca0000000000 */
[----:B------:R-:W-:Y:S04]  /*4060*/  DEPBAR.LE SB1, 0x36 ;  /* 0x00009d800000791a */ /* 0x000fe80000000000 */
[----:B------:R-:W1:Y:S02]  /*4070*/  UTCATOMSWS.FIND_AND_SET.ALIGN UP0, UR5, UR5 ;  /* 0x00000005000575e3 */ /* 0x000e640008000800 */
[----:B-1----:R-:W-:Y:S01]  /*4080*/  MOV R3, UR5 ;  /* 0x0000000500037c02 */ /* 0x002fe20008000f00 */
[----:B------:R-:W-:Y:S05]  /*4090*/  BRA.U !UP0, `(.L_x_83) ;  /* 0xfffffffd08e87547 */ /* 0x000fea000b83ffff */
.L_x_82:
[-C--:B------:R-:W-:Y:S02]  /*40a0*/  SHF.L.U32 R2, R2, R3.reuse, RZ ;  /* 0x0000000302027219 */ /* 0x080fe400000006ff */
[----:B------:R-:W-:Y:S01]  /*40b0*/  SHF.L.U32 R0, R0, R3, RZ ;  /* 0x0000000300007219 */ /* 0x000fe200000006ff */
[----:B------:R-:W-:Y:S02]  /*40c0*/  IMAD.SHL.U32 R3, R3, 0x20, RZ ;  /* 0x0000002003037824 */ /* 0x000fe400078e00ff */
[----:B------:R1:W-:Y:S04]  /*40d0*/  ATOMS.OR RZ, [UR4+0x14], R2 ;  /* 0x00001402ffff798c */ /* 0x0003e8000b000004 */
[----:B------:R1:W-:Y:S04]  /*40e0*/  ATOMS.OR RZ, [UR4+0x18], R0 ;  /* 0x00001800ffff798c */ /* 0x0003e8000b000004 */
[----:B------:R1:W-:Y:S01]  /*40f0*/  STS [UR37+0x300], R3 ;  /* 0x00030003ff007988 */ /* 0x0003e20008000825 */
[----:B------:R-:W-:Y:S05]  /*4100*/  BRA `(.L_x_81) ;  /* 0x0000000000107947 */ /* 0x000fea0003800000 */
.L_x_80:
[----:B------:R-:W-:Y:S02]  /*4110*/  MOV R0, 0xffffffff ;  /* 0xffffffff00007802 */ /* 0x000fe40000000f00 */
[----:B------:R-:W-:-:S03]  /*4120*/  MOV R2, 0x4150 ;  /* 0x0000415000027802 */ /* 0x000fc60000000f00 */
[----:B------:R1:W-:Y:S04]  /*4130*/  STS [UR37+0x300], R0 ;  /* 0x00030000ff007988 */ /* 0x0003e80008000825 */
[----:B-1-3-5:R-:W-:Y:S05]  /*4140*/  CALL.REL.NOINC `($__internal_1_$__cuda_sm10x_tcgen05_guardrail_trap_phase_invalid_during_alloc) ;  /* 0x0000005800307944 */ /* 0x02afea0003c00000 */
.L_x_81:
[----:B------:R-:W-:Y:S05]  /*4150*/  WARPSYNC.ALL ;  /* 0x0000000000007948 */ /* 0x000fea0003800000 */
[----:B------:R-:W2:Y:S01]  /*4160*/  S2UR UR6, SR_CgaCtaId ;  /* 0x00000000000679c3 */ /* 0x000ea20000008800 */
[----:B------:R-:W-:Y:S01]  /*4170*/  UMOV UR4, 0x400 ;  /* 0x0000040000047882 */ /* 0x000fe20000000000 */
[----:B------:R-:W-:-:S06]  /*4180*/  NOP ;  /* 0x0000000000007918 */ /* 0x000fcc0000000000 */
[----:B------:R-:W-:Y:S06]  /*4190*/  BAR.ARV 0x6, 0xa0 ;  /* 0x0182800000007b1d */ /* 0x000fec0000002000 */
[----:B------:R-:W4:Y:S01]  /*41a0*/  LDCU UR7, c[0x0][0x38c] ;  /* 0x00007180ff0777ac */ /* 0x000f220008000800 */
[----:B------:R-:W-:Y:S01]  /*41b0*/  IMAD.MOV.U32 R11, RZ, RZ, 0x1 ;  /* 0x00000001ff0b7424 */ /* 0x000fe200078e00ff */
[----:B------:R-:W-:Y:S01]  /*41c0*/  CS2R R8, SRZ ;  /* 0x0000000000087805 */ /* 0x000fe2000001ff00 */
[----:B------:R-:W-:Y:S01]  /*41d0*/  IMAD.MOV.U32 R10, RZ, RZ, RZ ;  /* 0x000000ffff0a7224 */ /* 0x000fe200078e00ff */
[----:B------:R-:W-:Y:S01]  /*41e0*/  UMOV UR18, URZ ;  /* 0x000000ff00127c82 */ /* 0x000fe20008000000 */
[----:B------:R-:W-:Y:S01]  /*41f0*/  UMOV UR17, URZ ;  /* 0x000000ff00117c82 */ /* 0x000fe20008000000 */
[----:B------:R-:W-:Y:S01]  /*4200*/  UMOV UR20, 0x0 ;  /* 0x0000000000147882 */ /* 0x000fe20000000000 */
[----:B------:R-:W-:Y:S01]  /*4210*/  UMOV UR21, 0x4200490 ;  /* 0x0420049000157882 */ /* 0x000fe20000000000 */
[----:B--2---:R-:W-:Y:S01]  /*4220*/  ULEA UR6, UR6, UR4, 0x18 ;  /* 0x0000000406067291 */ /* 0x004fe2000f8ec0ff */
[----:B------:R-:W2:Y:S03]  /*4230*/  LDCU UR4, c[0x0][0x38c] ;  /* 0x00007180ff0477ac */ /* 0x000ea60008000800 */
[----:B------:R-:W-:-:S02]  /*4240*/  UIADD3 UR11, UPT, UPT, UR6, 0x4600, URZ ;  /* 0x00004600060b7890 */ /* 0x000fc4000fffe0ff */
[----:B----4-:R-:W-:-:S03]  /*4250*/  UIADD3 UR7, UPT, UPT, UR7, 0x1f, URZ ;  /* 0x0000001f07077890 */ /* 0x010fc6000fffe0ff */
[----:B-1----:R-:W1:Y:S01]  /*4260*/  LDS R0, [UR6+0x300] ;  /* 0x00030006ff007984 */ /* 0x002e620008000800 */
[----:B------:R-:W-:Y:S02]  /*4270*/  UIADD3 UR12, UPT, UPT, UR6, 0x15600, URZ ;  /* 0x00015600060c7890 */ /* 0x000fe4000fffe0ff */
[----:B------:R-:W-:Y:S02]  /*4280*/  USHF.R.S32.HI UR5, URZ, 0x1f, UR7 ;  /* 0x0000001fff057899 */ /* 0x000fe40008011407 */
[----:B------:R-:W-:Y:S02]  /*4290*/  USHF.R.U32.HI UR11, URZ, 0x4, UR11 ;  /* 0x00000004ff0b7899 */ /* 0x000fe4000801160b */
[----:B------:R-:W-:Y:S02]  /*42a0*/  ULEA.HI UR5, UR5, UR7, URZ, 0x5 ;  /* 0x0000000705057291 */ /* 0x000fe4000f8f28ff */
[----:B------:R-:W-:Y:S02]  /*42b0*/  USHF.R.U32.HI UR12, URZ, 0x4, UR12 ;  /* 0x00000004ff0c7899 */ /* 0x000fe4000801160c */
[----:B------:R-:W-:-:S02]  /*42c0*/  USHF.R.S32.HI UR5, URZ, 0x5, UR5 ;  /* 0x00000005ff057899 */ /* 0x000fc40008011405 */
[----:B------:R-:W-:Y:S02]  /*42d0*/  ULOP3.LUT UR11, UR11, 0x3fff, URZ, 0xc0, !UPT ;  /* 0x00003fff0b0b7892 */ /* 0x000fe4000f8ec0ff */
[----:B------:R-:W-:Y:S02]  /*42e0*/  UISETP.LT.AND UP0, UPT, UR5, 0x1, UPT ;  /* 0x000000010500788c */ /* 0x000fe4000bf01270 */
[----:B------:R-:W-:Y:S02]  /*42f0*/  ULOP3.LUT UR12, UR12, 0x3fff, URZ, 0xc0, !UPT ;  /* 0x00003fff0c0c7892 */ /* 0x000fe4000f8ec0ff */
[----:B------:R-:W-:Y:S02]  /*4300*/  USEL UR10, UR5, 0x1, !UP0 ;  /* 0x00000001050a7887 */ /* 0x000fe4000c000000 */
[----:B------:R-:W-:Y:S02]  /*4310*/  ULOP3.LUT UR11, UR11, 0x10000, URZ, 0xfc, !UPT ;  /* 0x000100000b0b7892 */ /* 0x000fe4000f8efcff */
[----:B------:R-:W-:-:S02]  /*4320*/  ULOP3.LUT UR12, UR12, 0x10000, URZ, 0xfc, !UPT ;  /* 0x000100000c0c7892 */ /* 0x000fc4000f8efcff */
[----:B------:R-:W-:Y:S02]  /*4330*/  UIADD3 UR10, UPT, UPT, -UR10, URZ, URZ ;  /* 0x000000ff0a0a7290 */ /* 0x000fe4000fffe1ff */
[----:B--2---:R-:W-:Y:S01]  /*4340*/  UISETP.GE.AND UP3, UPT, UR4, 0x1, UPT ;  /* 0x000000010400788c */ /* 0x004fe2000bf66270 */
[----:B-1----:R-:W-:-:S15]  /*4350*/  R2UR UR19, R0 ;  /* 0x00000000001372ca */ /* 0x002fde00000e0000 */
.L_x_90:
[----:B------:R-:W-:Y:S02]  /*4360*/  LEA R0, R10, UR6, 0x3 ;  /* 0x000000060a007c11 */ /* 0x000fe4000f8e18ff */
[----:B------:R-:W-:Y:S02]  /*4370*/  SHF.L.U32 R5, R9, 0x1f, RZ ;  /* 0x0000001f09057819 */ /* 0x000fe400000006ff */
[----:B------:R-:W-:Y:S01]  /*4380*/  PLOP3.LUT P0, PT, PT, PT, UP3, 0x80, 0x8 ;  /* 0x000000000008781c */ /* 0x000fe20003f0f038 */
[----:B------:R-:W-:Y:S01]  /*4390*/  VIADD R3, R0, 0x260 ;  /* 0x0000026000037836 */ /* 0x000fe20000000000 */
[----:B-1----:R-:W1:Y:S02]  /*43a0*/  SYNCS.PHASECHK.TRANS64.TRYWAIT P1, [R0+URZ+0x250], R5 ;  /* 0x00025005000075a7 */ /* 0x002e6400080211ff */
[----:B-1--4-:R-:W-:Y:S09]  /*43b0*/  @!P1 BRA `(.L_x_84) ;  /* 0x0000005000209947 */ /* 0x012ff20003800000 */
.L_x_211:
[----:B------:R-:W-:Y:S01]  /*43c0*/  LEA R4, R10, UR6, 0x4 ;  /* 0x000000060a047c11 */ /* 0x000fe2000f8e20ff */
[----:B------:R-:W-:Y:S01]  /*43d0*/  @UP3 ULEA UR4, UR17, UR6, 0x3 ;  /* 0x0000000611043291 */ /* 0x000fe2000f8e18ff */
[----:B------:R-:W-:Y:S01]  /*43e0*/  PLOP3.LUT P2, PT, PT, PT, PT, 0x80, 0x8 ;  /* 0x000000000008781c */ /* 0x000fe20003f4f070 */
[----:B------:R-:W-:Y:S01]  /*43f0*/  ULEA UR9, UR18, UR6, 0x3 ;  /* 0x0000000612097291 */ /* 0x000fe2000f8e18ff */
[----:B------:R-:W-:Y:S02]  /*4400*/  PRMT R3, RZ, 0x654, R3 ;  /* 0x00000654ff037816 */ /* 0x000fe40000000003 */
[----:B-1----:R-:W1:Y:S01]  /*4410*/  LDS.128 R4, [R4+0x2e0] ;  /* 0x0002e00004047984 */ /* 0x002e620000000c00 */
[----:B------:R-:W-:Y:S02]  /*4420*/  @P0 SHF.L.U32 R2, R8, 0x1f, RZ ;  /* 0x0000001f08020819 */ /* 0x000fe400000006ff */
[----:B------:R-:W-:Y:S01]  /*4430*/  SHF.L.U32 R0, R11, 0x1f, RZ ;  /* 0x0000001f0b007819 */ /* 0x000fe200000006ff */
[----:B------:R-:W-:Y:S01]  /*4440*/  @!PT LDS RZ, [RZ] ;  /* 0x00000000fffff984 */ /* 0x000fe20000000800 */
[----:B------:R-:W-:Y:S01]  /*4450*/  @!PT LDS RZ, [RZ] ;  /* 0x00000000fffff984 */ /* 0x000fe20000000800 */
[----:B------:R-:W-:Y:S01]  /*4460*/  @!PT LDS RZ, [RZ] ;  /* 0x00000000fffff984 */ /* 0x000fe20000000800 */
[----:B------:R-:W-:Y:S01]  /*4470*/  @!PT LDS RZ, [RZ] ;  /* 0x00000000fffff984 */ /* 0x000fe20000000800 */
[----:B------:R2:W-:Y:S06]  /*4480*/  MEMBAR.ALL.CTA ;  /* 0x0000000000007992 */ /* 0x0005ec0000008000 */
[----:B--2---:R-:W2:Y:S02]  /*4490*/  FENCE.VIEW.ASYNC.S ;  /* 0x00000000000073c6 */ /* 0x004ea40000000000 */
[----:B--2---:R2:W-:Y:S01]  /*44a0*/  SYNCS.ARRIVE.TRANS64.RED.A1T0 RZ, [R3+URZ], RZ ;  /* 0x000000ff03ff79a7 */ /* 0x0045e200081004ff */
[----:B------:R2:W4:Y:S01]  /*44b0*/  @P0 SYNCS.PHASECHK.TRANS64.TRYWAIT P2, [UR4], R2 ;  /* 0x00000002ff0005a7 */ /* 0x0005220008041104 */
[----:B-1----:R-:W-:Y:S01]  /*44c0*/  LOP3.LUT P1, RZ, R6, 0x1, RZ, 0xc0, !PT ;  /* 0x0000000106ff7812 */ /* 0x002fe2000782c0ff */
[----:B------:R-:W1:Y:S02]  /*44d0*/  SYNCS.PHASECHK.TRANS64.TRYWAIT P0, [UR9+0x290], R0 ;  /* 0x00029000ff0075a7 */ /* 0x000e640008001109 */
[----:B-12-4-:R-:W-:Y:S10]  /*44e0*/  @!P0 BRA `(.L_x_85) ;  /* 0x0000004c00e88947 */ /* 0x016ff40003800000 */
.L_x_213:
[----:B------:R-:W-:Y:S01]  /*44f0*/  IADD3 R10, PT, PT, R10, 0x1, RZ ;  /* 0x000000010a0a7810 */ /* 0x000fe20007ffe0ff */
[----:B------:R-:W-:Y:S06]  /*4500*/  BRA.U !UP3, `(.L_x_86) ;  /* 0x000000010ba07547 */ /* 0x000fec000b800000 */
[----:B------:R-:W-:Y:S02]  /*4510*/  ULEA.HI UR8, UR18, UR18, URZ, 0x1 ;  /* 0x0000001212087291 */ /* 0x000fe4000f8f08ff */
[----:B------:R-:W-:Y:S02]  /*4520*/  UPLOP3.LUT UP4, UPT, UPT, UPT, UPT, 0x40, 0x4 ;  /* 0x000000000004789c */ /* 0x000fe40003f8e870 */
[----:B------:R-:W-:Y:S02]  /*4530*/  USHF.L.U32 UR4, UR8, 0x6, URZ ;  /* 0x0000000608047899 */ /* 0x000fe400080006ff */
[----:B------:R-:W-:Y:S02]  /*4540*/  ULOP3.LUT UR8, UR8, 0xffe, URZ, 0xc0, !UPT ;  /* 0x00000ffe08087892 */ /* 0x000fe4000f8ec0ff */
[----:B------:R-:W-:Y:S02]  /*4550*/  ULOP3.LUT UR4, UR4, 0xffffff80, URZ, 0xc0, !UPT ;  /* 0xffffff8004047892 */ /* 0x000fe4000f8ec0ff */
[----:B------:R-:W-:-:S02]  /*4560*/  UIADD3 UR8, UPT, UPT, -UR8, UR18, URZ ;  /* 0x0000001208087290 */ /* 0x000fc4000fffe1ff */
[----:B------:R-:W-:Y:S01]  /*4570*/  UIADD3 UR4, UPT, UPT, UR19, UR4, URZ ;  /* 0x0000000413047290 */ /* 0x000fe2000fffe0ff */
[----:B------:R-:W-:Y:S01]  /*4580*/  UMOV UR16, UR10 ;  /* 0x0000000a00107c82 */ /* 0x000fe20008000000 */
[----:B------:R-:W-:Y:S02]  /*4590*/  UMOV UR15, UR5 ;  /* 0x00000005000f7c82 */ /* 0x000fe40008000000 */
[----:B------:R-:W-:Y:S01]  /*45a0*/  ULEA UR8, UR8, UR4, 0x14 ;  /* 0x0000000408087291 */ /* 0x000fe2000f8ea0ff */
[----:B------:R-:W-:-:S11]  /*45b0*/  UMOV UR14, UR17 ;  /* 0x00000011000e7c82 */ /* 0x000fd60008000000 */
.L_x_89:
[----:B------:R-:W-:Y:S02]  /*45c0*/  UIADD3 UR16, UPT, UPT, UR16, 0x1, URZ ;  /* 0x0000000110107890 */ /* 0x000fe4000fffe0ff */
[----:B--2---:R-:W-:Y:S02]  /*45d0*/  ULEA UR7, UR14, UR6, 0x3 ;  /* 0x000000060e077291 */ /* 0x004fe4000f8e18ff */
[----:B------:R-:W-:Y:S01]  /*45e0*/  UISETP.NE.AND UP0, UPT, UR16, URZ, UPT ;  /* 0x000000ff1000728c */ /* 0x000fe2000bf05270 */
[----:B----4-:R-:W-:Y:S10]  /*45f0*/  @P2 BRA `(.L_x_87) ;  /* 0x00000000000c2947 */ /* 0x010ff40003800000 */
[----:B-1----:R-:W-:Y:S04]  /*4600*/  SHF.L.U32 R3, R8, 0x1f, RZ ;  /* 0x0000001f08037819 */ /* 0x002fe800000006ff */
[----:B------:R-:W1:Y:S02]  /*4610*/  SYNCS.PHASECHK.TRANS64.TRYWAIT P0, [UR7], R3 ;  /* 0x00000003ff0075a7 */ /* 0x000e640008001107 */
[----:B-1----:R-:W-:Y:S05]  /*4620*/  @!P0 BRA `(.L_x_88) ;  /* 0x0000004c00b08947 */ /* 0x002fea0003800000 */
.L_x_87:
[----:B------:R-:W-:Y:S01]  /*4630*/  UISETP.NE.AND UP1, UPT, UR15, 0x1, UPT ;  /* 0x000000010f00788c */ /* 0x000fe2000bf25270 */
[----:B------:R-:W-:Y:S01]  /*4640*/  PLOP3.LUT P2, PT, PT, PT, PT, 0x80, 0x8 ;  /* 0x000000000008781c */ /* 0x000fe20003f4f070 */
[----:B------:R-:W-:Y:S02]  /*4650*/  UIADD3 UR17, UPT, UPT, UR14, 0x1, URZ ;  /* 0x000000010e117890 */ /* 0x000fe4000fffe0ff */
[----:B------:R-:W-:Y:S02]  /*4660*/  ULEA UR22, UR14, UR12, 0x8 ;  /* 0x0000000c0e167291 */ /* 0x000fe4000f8e40ff */
[----:B------:R-:W-:Y:S01]  /*4670*/  UISETP.NE.AND UP2, UPT, UR17, 0x22, UPT ;  /* 0x000000221100788c */ /* 0x000fe2000bf45270 */
[----:B------:R-:W-:Y:S01]  /*4680*/  PLOP3.LUT P0, PT, PT, PT, UP1, 0x80, 0x8 ;  /* 0x000000000008781c */ /* 0x000fe20003f0f018 */
[----:B------:R-:W-:Y:S02]  /*4690*/  ULEA UR24, UR14, UR11, 0x7 ;  /* 0x0000000b0e187291 */ /* 0x000fe4000f8e38ff */
[----:B------:R-:W-:Y:S02]  /*46a0*/  USEL UR13, URZ, 0x1, UP2 ;  /* 0x00000001ff0d7887 */ /* 0x000fe40009000000 */
[----:B------:R-:W-:Y:S02]  /*46b0*/  USEL UR17, UR17, URZ, UP2 ;  /* 0x000000ff11117287 */ /* 0x000fe40009000000 */
[----:B------:R-:W-:Y:S02]  /*46c0*/  UIADD3 UR7, UPT, UPT, UR7, 0x110, URZ ;  /* 0x0000011007077890 */ /* 0x000fe4000fffe0ff */
[----:B------:R-:W-:Y:S01]  /*46d0*/  @UP1 ULEA UR4, UR17, UR6, 0x3 ;  /* 0x0000000611041291 */ /* 0x000fe2000f8e18ff */
[----:B------:R-:W-:Y:S01]  /*46e0*/  LOP3.LUT R8, R8, UR13, RZ, 0x3c, !PT ;  /* 0x0000000d08087c12 */ /* 0x000fe2000f8e3cff */
[----:B------:R-:W-:Y:S01]  /*46f0*/  UMOV UR23, 0xc0004010 ;  /* 0xc000401000177882 */ /* 0x000fe20000000000 */
[----:B------:R-:W-:Y:S01]  /*4700*/  UMOV UR25, 0xc0004010 ;  /* 0xc000401000197882 */ /* 0x000fe20000000000 */
[----:B------:R-:W-:Y:S01]  /*4710*/  UIADD3 UR15, UPT, UPT, UR15, -0x1, URZ ;  /* 0xffffffff0f0f7890 */ /* 0x000fe2000fffe0ff */
[----:B-1----:R-:W-:Y:S01]  /*4720*/  @P0 SHF.L.U32 R0, R8, 0x1f, RZ ;  /* 0x0000001f08000819 */ /* 0x002fe200000006ff */
[----:B------:R-:W-:Y:S03]  /*4730*/  UMOV UR14, UR17 ;  /* 0x00000011000e7c82 */ /* 0x000fe60008000000 */
[----:B------:R2:W4:Y:S01]  /*4740*/  @P0 SYNCS.PHASECHK.TRANS64.TRYWAIT P2, [UR4], R0 ;  /* 0x00000000ff0005a7 */ /* 0x0005220008041104 */
[----:B------:R2:W-:Y:S01]  /*4750*/  UTCQMMA gdesc[UR24], gdesc[UR22], tmem[UR8], tmem[UR20], idesc[UR21], UP4 ;  /* 0x00ff1416180075ea */ /* 0x0005e2000a000308 */
[----:B------:R-:W-:Y:S01]  /*4760*/  UPLOP3.LUT UP4, UPT, UPT, UPT, UPT, 0x80, 0x8 ;  /* 0x000000000008789c */ /* 0x000fe20003f8f070 */
[----:B------:R2:W-:Y:S01]  /*4770*/  UTCBAR [UR7], URZ ;  /* 0x000000ff070073e9 */ /* 0x0005e200080000ff */
[----:B------:R-:W-:Y:S09]  /*4780*/  BRA.U UP0, `(.L_x_89) ;  /* 0xfffffffd008c7547 */ /* 0x000ff2000b83ffff */
.L_x_86:
[----:B------:R-:W-:Y:S01]  /*4790*/  UIADD3 UR18, UPT, UPT, UR18, 0x1, URZ ;  /* 0x0000000112127890 */ /* 0x000fe2000fffe0ff */
[C---:B------:R-:W-:Y:S01]  /*47a0*/  ISETP.NE.AND P0, PT, R10.reuse, 0x2, PT ;  /* 0x000000020a00780c */ /* 0x040fe20003f05270 */
[----:B------:R-:W-:Y:S02]  /*47b0*/  UIADD3 UR9, UPT, UPT, UR9, 0x270, URZ ;  /* 0x0000027009097890 */ /* 0x000fe4000fffe0ff */
[----:B------:R-:W-:Y:S01]  /*47c0*/  UISETP.NE.AND UP0, UPT, UR18, 0x4, UPT ;  /* 0x000000041200788c */ /* 0x000fe2000bf05270 */
[----:B-12---:R-:W-:Y:S02]  /*47d0*/  SEL R0, RZ, 0x1, P0 ;  /* 0x00000001ff007807 */ /* 0x006fe40000000000 */
[----:B------:R-:W-:Y:S01]  /*47e0*/  SEL R10, R10, RZ, P0 ;  /* 0x000000ff0a0a7207 */ /* 0x000fe20000000000 */
[----:B------:R-:W-:Y:S01]  /*47f0*/  USEL UR4, URZ, 0x1, UP0 ;  /* 0x00000001ff047887 */ /* 0x000fe20008000000 */
[----:B------:R-:W-:Y:S01]  /*4800*/  LOP3.LUT R9, R9, R0, RZ, 0x3c, !PT ;  /* 0x0000000009097212 */ /* 0x000fe200078e3cff */
[----:B------:R-:W-:Y:S01]  /*4810*/  USEL UR18, UR18, URZ, UP0 ;  /* 0x000000ff12127287 */ /* 0x000fe20008000000 */
[----:B------:R1:W-:Y:S03]  /*4820*/  UTCBAR [UR9], URZ ;  /* 0x000000ff090073e9 */ /* 0x0003e600080000ff */
[----:B------:R-:W-:Y:S01]  /*4830*/  LOP3.LUT R11, R11, UR4, RZ, 0x3c, !PT ;  /* 0x000000040b0b7c12 */ /* 0x000fe2000f8e3cff */
[----:B------:R-:W-:Y:S07]  /*4840*/  @P1 BRA `(.L_x_90) ;  /* 0xfffffff800c41947 */ /* 0x000fee000383ffff */
[----:B------:R-:W2:Y:S01]  /*4850*/  S2UR UR4, SR_CgaCtaId ;  /* 0x00000000000479c3 */ /* 0x000ea20000008800 */
[----:B------:R-:W-:Y:S01]  /*4860*/  ELECT P0, URZ, PT ;  /* 0x0000000000ff782f */ /* 0x000fe20003800000 */
[----:B------:R-:W-:Y:S01]  /*4870*/  IMAD.MOV.U32 R0, RZ, RZ, 0x1 ;  /* 0x00000001ff007424 */ /* 0x000fe200078e00ff */
[----:B------:R-:W-:Y:S01]  /*4880*/  UIADD3 UR6, UPT, UPT, UR6, 0x290, URZ ;  /* 0x0000029006067890 */ /* 0x000fe2000fffe0ff */
[----:B------:R-:W-:Y:S01]  /*4890*/  SHF.L.U32 R3, R11, 0x1f, RZ ;  /* 0x0000001f0b037819 */ /* 0x000fe200000006ff */
[----:B------:R-:W-:-:S03]  /*48a0*/  UMOV UR5, 0x40 ;  /* 0x0000004000057882 */ /* 0x000fc60000000000 */
[----:B------:R-:W-:Y:S01]  /*48b0*/  UVIRTCOUNT.DEALLOC.SMPOOL 0x80 ;  /* 0x000000800000784c */ /* 0x000fe20000000000 */
[----:B--2---:R-:W-:Y:S02]  /*48c0*/  ULEA UR4, UR4, UR5, 0x18 ;  /* 0x0000000504047291 */ /* 0x004fe4000f8ec0ff */
[----:B------:R-:W-:-:S07]  /*48d0*/  ULEA UR5, UR18, UR6, 0x3 ;  /* 0x0000000612057291 */ /* 0x000fce000f8e18ff */
[----:B------:R2:W-:Y:S02]  /*48e0*/  @P0 STS.U8 [UR4+0x1c], R0 ;  /* 0x00001c00ff000988 */ /* 0x0005e40008000004 */
[----:B------:R-:W3:Y:S02]  /*48f0*/  SYNCS.PHASECHK.TRANS64.TRYWAIT P0, [UR5], R3 ;  /* 0x00000003ff0075a7 */ /* 0x000ee40008001105 */
[----:B--23--:R-:W-:Y:S05]  /*4900*/  @!P0 BRA `(.L_x_91) ;  /* 0x0000004c00108947 */ /* 0x00cfea0003800000 */
.L_x_216:
[----:B------:R-:W-:-:S04]  /*4910*/  UIADD3 UR7, UPT, UPT, UR18, 0x1, URZ ;  /* 0x0000000112077890 */ /* 0x000fc8000fffe0ff */
[----:B------:R-:W-:-:S04]  /*4920*/  UISETP.NE.AND UP0, UPT, UR7, 0x4, UPT ;  /* 0x000000040700788c */ /* 0x000fc8000bf05270 */
[----:B------:R-:W-:Y:S02]  /*4930*/  USEL UR8, URZ, 0x1, UP0 ;  /* 0x00000001ff087887 */ /* 0x000fe40008000000 */
[----:B------:R-:W-:-:S04]  /*4940*/  USEL UR7, UR7, URZ, UP0 ;  /* 0x000000ff07077287 */ /* 0x000fc80008000000 */
[----:B------:R-:W-:Y:S01]  /*4950*/  ULEA UR5, UR7, UR6, 0x3 ;  /* 0x0000000607057291 */ /* 0x000fe2000f8e18ff */
[----:B------:R-:W-:-:S04]  /*4960*/  LOP3.LUT R2, R11, UR8, RZ, 0x3c, !PT ;  /* 0x000000080b027c12 */ /* 0x000fc8000f8e3cff */
[----:B--2---:R-:W-:-:S04]  /*4970*/  SHF.L.U32 R3, R2, 0x1f, RZ ;  /* 0x0000001f02037819 */ /* 0x004fc800000006ff */
[----:B------:R-:W2:Y:S02]  /*4980*/  SYNCS.PHASECHK.TRANS64.TRYWAIT P0, [UR5], R3 ;  /* 0x00000003ff0075a7 */ /* 0x000ea40008001105 */
[----:B--2---:R-:W-:Y:S05]  /*4990*/  @!P0 BRA `(.L_x_92) ;  /* 0x0000004c00048947 */ /* 0x004fea0003800000 */
.L_x_218:
        /* <DEDUP_REMOVED lines=9> */
.L_x_220:
[----:B------:R-:W-:-:S04]  /*4a30*/  UIADD3 UR7, UPT, UPT, UR7, 0x1, URZ ;  /* 0x0000000107077890 */ /* 0x000fc8000fffe0ff */
[----:B------:R-:W-:-:S04]  /*4a40*/  UISETP.NE.AND UP0, UPT, UR7, 0x4, UPT ;  /* 0x000000040700788c */ /* 0x000fc8000bf05270 */
[----:B------:R-:W-:Y:S02]  /*4a50*/  USEL UR5, URZ, 0x1, UP0 ;  /* 0x00000001ff057887 */ /* 0x000fe40008000000 */
[----:B------:R-:W-:-:S04]  /*4a60*/  USEL UR7, UR7, URZ, UP0 ;  /* 0x000000ff07077287 */ /* 0x000fc80008000000 */
[----:B------:R-:W-:Y:S01]  /*4a70*/  ULEA UR7, UR7, UR6, 0x3 ;  /* 0x0000000607077291 */ /* 0x000fe2000f8e18ff */
[----:B--2---:R-:W-:-:S04]  /*4a80*/  LOP3.LUT R3, R2, UR5, RZ, 0x3c, !PT ;  /* 0x0000000502037c12 */ /* 0x004fc8000f8e3cff */
[----:B------:R-:W-:-:S04]  /*4a90*/  SHF.L.U32 R3, R3, 0x1f, RZ ;  /* 0x0000001f03037819 */ /* 0x000fc800000006ff */
[----:B------:R-:W2:Y:S02]  /*4aa0*/  SYNCS.PHASECHK.TRANS64.TRYWAIT P0, [UR7], R3 ;  /* 0x00000003ff0075a7 */ /* 0x000ea40008001107 */
[----:B--2---:R-:W-:Y:S05]  /*4ab0*/  @!P0 BRA `(.L_x_94) ;  /* 0x0000004800ec8947 */ /* 0x004fea0003800000 */
.L_x_222:
[----:B------:R-:W-:Y:S01]  /*4ac0*/  NOP ;  /* 0x0000000000007918 */ /* 0x000fe20000000000 */
[----:B--2---:R-:W2:Y:S01]  /*4ad0*/  LDS R0, [UR4+0x14] ;  /* 0x00001404ff007984 */ /* 0x004ea20008000800 */
[----:B------:R-:W-:Y:S01]  /*4ae0*/  ULOP3.LUT UR6, UR19, 0xffff, URZ, 0xc0, !UPT ;  /* 0x0000ffff13067892 */ /* 0x000fe2000f8ec0ff */
[----:B------:R-:W-:Y:S01]  /*4af0*/  UMOV UR8, 0xffff ;  /* 0x0000ffff00087882 */ /* 0x000fe20000000000 */
[----:B------:R-:W-:Y:S02]  /*4b00*/  UMOV UR5, 0x1 ;  /* 0x0000000100057882 */ /* 0x000fe40000000000 */
[----:B------:R-:W-:-:S04]  /*4b10*/  USHF.R.U32.HI UR6, URZ, 0x5, UR6 ;  /* 0x00000005ff067899 */ /* 0x000fc80008011606 */
[----:B------:R-:W-:Y:S02]  /*4b20*/  USHF.L.U32 UR8, UR8, UR6, URZ ;  /* 0x0000000608087299 */ /* 0x000fe400080006ff */
[----:B------:R-:W-:-:S04]  /*4b30*/  USHF.L.U32 UR5, UR5, UR6, URZ ;  /* 0x0000000605057299 */ /* 0x000fc800080006ff */
[----:B--2---:R-:W-:-:S04]  /*4b40*/  LOP3.LUT R0, R0, UR8, RZ, 0xc0, !PT ;  /* 0x0000000800007c12 */ /* 0x004fc8000f8ec0ff */
[----:B------:R-:W-:-:S13]  /*4b50*/  ISETP.NE.AND P0, PT, R0, UR8, PT ;  /* 0x0000000800007c0c */ /* 0x000fda000bf05270 */
[----:B------:R-:W-:Y:S05]  /*4b60*/  @P0 BRA `(.L_x_95) ;  /* 0x0000000000580947 */ /* 0x000fea0003800000 */
[----:B------:R-:W2:Y:S02]  /*4b70*/  LDS R0, [UR4+0x18] ;  /* 0x00001804ff007984 */ /* 0x000ea40008000800 */
[----:B--2---:R-:W-:-:S04]  /*4b80*/  LOP3.LUT R0, R0, UR5, RZ, 0xc0, !PT ;  /* 0x0000000500007c12 */ /* 0x004fc8000f8ec0ff */
[----:B------:R-:W-:-:S13]  /*4b90*/  ISETP.NE.AND P0, PT, R0, UR5, PT ;  /* 0x0000000500007c0c */ /* 0x000fda000bf05270 */
[----:B------:R-:W-:Y:S05]  /*4ba0*/  @P0 BRA `(.L_x_96) ;  /* 0x00000000003c0947 */ /* 0x000fea0003800000 */
[----:B------:R-:W2:Y:S01]  /*4bb0*/  S2R R2, SR_LANEID ;  /* 0x0000000000027919 */ /* 0x000ea20000000000 */
[----:B------:R-:W-:Y:S01]  /*4bc0*/  ULOP3.LUT UR8, URZ, UR8, URZ, 0x33, !UPT ;  /* 0x00000008ff087292 */ /* 0x000fe2000f8e33ff */
[----:B------:R-:W-:Y:S01]  /*4bd0*/  LOP3.LUT R4, RZ, UR5, RZ, 0x33, !PT ;  /* 0x00000005ff047c12 */ /* 0x000fe2000f8e33ff */
[----:B------:R-:W-:Y:S02]  /*4be0*/  VOTEU.ANY UR7, UPT, PT ;  /* 0x0000000000077886 */ /* 0x000fe400038e0100 */
[----:B------:R-:W-:Y:S01]  /*4bf0*/  UFLO.U32 UR7, UR7 ;  /* 0x00000007000772bd */ /* 0x000fe200080e0000 */
[----:B------:R-:W3:Y:S01]  /*4c00*/  REDUX UR5, R4 ;  /* 0x00000000040573c4 */ /* 0x000ee20000000000 */
[----:B------:R-:W-:-:S06]  /*4c10*/  IMAD.U32 R0, RZ, RZ, UR8 ;  /* 0x00000008ff007e24 */ /* 0x000fcc000f8e00ff */
[----:B------:R1:W-:Y:S01]  /*4c20*/  UTCATOMSWS.AND URZ, UR8 ;  /* 0x0000000800ff79e3 */ /* 0x0003e20008000000 */
[----:B------:R-:W4:Y:S01]  /*4c30*/  REDUX UR6, R0 ;  /* 0x00000000000673c4 */ /* 0x000f220000000000 */
[----:B--2---:R-:W-:Y:S01]  /*4c40*/  ISETP.EQ.U32.AND P0, PT, R2, UR7, PT ;  /* 0x0000000702007c0c */ /* 0x004fe2000bf02070 */
[----:B---3--:R-:W-:Y:S01]  /*4c50*/  IMAD.U32 R2, RZ, RZ, UR5 ;  /* 0x00000005ff027e24 */ /* 0x008fe2000f8e00ff */
[----:B----4-:R-:W-:-:S11]  /*4c60*/  MOV R3, UR6 ;  /* 0x0000000600037c02 */ /* 0x010fd60008000f00 */
[----:B------:R1:W-:Y:S04]  /*4c70*/  @P0 ATOMS.AND RZ, [UR4+0x14], R3 ;  /* 0x00001403ffff098c */ /* 0x0003e8000a800004 */
[----:B------:R1:W-:Y:S01]  /*4c80*/  @P0 ATOMS.AND RZ, [UR4+0x18], R2 ;  /* 0x00001802ffff098c */ /* 0x0003e2000a800004 */
[----:B------:R-:W-:Y:S05]  /*4c90*/  BRA `(.L_x_97) ;  /* 0x0000000000147947 */ /* 0x000fea0003800000 */
.L_x_96:
[----:B------:R-:W-:Y:S02]  /*4ca0*/  MOV R2, 0x4cc0 ;  /* 0x00004cc000027802 */ /* 0x000fe40000000f00 */
[----:B-1--45:R-:W-:Y:S05]  /*4cb0*/  CALL.REL.NOINC `($__internal_0_$__cuda_sm10x_tcgen05_guardrail_trap_col_being_dealloced_not_returned_by_alloc) ;  /* 0x0000004c00487944 */ /* 0x032fea0003c00000 */
[----:B------:R-:W-:Y:S05]  /*4cc0*/  BRA `(.L_x_97) ;  /* 0x0000000000087947 */ /* 0x000fea0003800000 */
.L_x_95:
[----:B------:R-:W-:Y:S02]  /*4cd0*/  MOV R2, 0x4cf0 ;  /* 0x00004cf000027802 */ /* 0x000fe40000000f00 */
[----:B-1--45:R-:W-:Y:S05]  /*4ce0*/  CALL.REL.NOINC `($__internal_2_$__cuda_sm10x_tcgen05_guardrail_trap_unallocated_columns_being_dealloced) ;  /* 0x0000004c00547944 */ /* 0x032fea0003c00000 */
.L_x_97:
[----:B------:R-:W-:Y:S01]  /*4cf0*/  NOP ;  /* 0x0000000000007918 */ /* 0x000fe20000000000 */
[----:B-1----:R-:W-:Y:S05]  /*4d00*/  EXIT ;  /* 0x000000000000794d */ /* 0x002fea0003800000 */
.L_x_79:
[----:B------:R-:W-:-:S09]  /*4d10*/  UISETP.NE.OR UP2, UPT, UR8, 0x3, !UP2 ;  /* 0x000000030800788c */ /* 0x000fd2000d745670 */
[----:B------:R-:W-:Y:S05]  /*4d20*/  BRA.U UP2, `(.L_x_98) ;  /* 0x0000000d02407547 */ /* 0x000fea000b800000 */
[----:B------:R-:W1:Y:S01]  /*4d30*/  LDC R0, c[0x0][0xb30] ;  /* 0x0002cc00ff007b82 */ /* 0x000e620000000800 */
[----:B------:R-:W2:Y:S01]  /*4d40*/  LDCU.64 UR8, c[0x0][0x888] ;  /* 0x00011100ff0877ac */ /* 0x000ea20008000a00 */
[----:B------:R-:W-:Y:S02]  /*4d50*/  HFMA2 R29, -RZ, RZ, 0, 0 ;  /* 0x00000000ff1d7431 */ /* 0x000fe400000001ff */
[----:B------:R-:W-:Y:S01]  /*4d60*/  IMAD.MOV.U32 R31, RZ, RZ, 0x1 ;  /* 0x00000001ff1f7424 */ /* 0x000fe200078e00ff */
[----:B------:R-:W-:Y:S01]  /*4d70*/  MOV R23, 0x1000 ;  /* 0x0000100000177802 */ /* 0x000fe20000000f00 */
[----:B------:R-:W4:Y:S01]  /*4d80*/  LDCU.64 UR4, c[0x0][0x890] ;  /* 0x00011200ff0477ac */ /* 0x000f220008000a00 */
[----:B------:R-:W-:Y:S01]  /*4d90*/  IMAD.MOV.U32 R30, RZ, RZ, RZ ;  /* 0x000000ffff1e7224 */ /* 0x000fe200078e00ff */
[----:B------:R-:W3:Y:S01]  /*4da0*/  LDC R19, c[0x0][0x370] ;  /* 0x0000dc00ff137b82 */ /* 0x000ee20000000800 */
[----:B------:R-:W-:Y:S01]  /*4db0*/  UMOV UR7, 0x400 ;  /* 0x0000040000077882 */ /* 0x000fe20000000000 */
[----:B------:R-:W-:-:S02]  /*4dc0*/  UPLOP3.LUT UP1, UPT, UPT, UPT, UPT, 0x40, 0x4 ;  /* 0x000000000004789c */ /* 0x000fc40003f2e870 */
[----:B------:R-:W-:-:S04]  /*4dd0*/  ULEA UR7, UR37, UR7, 0x18 ;  /* 0x0000000725077291 */ /* 0x000fc8000f8ec0ff */
[----:B------:R-:W3:Y:S01]  /*4de0*/  LDC R2, c[0x0][0xb0c] ;  /* 0x0002c300ff027b82 */ /* 0x000ee20000000800 */
[----:B------:R-:W-:Y:S02]  /*4df0*/  UIADD3 UR13, UPT, UPT, UR7, 0x228, URZ ;  /* 0x00000228070d7890 */ /* 0x000fe4000fffe0ff */
[----:B--2---:R-:W-:Y:S02]  /*4e00*/  UISETP.NE.U32.AND UP2, UPT, UR8, URZ, UPT ;  /* 0x000000ff0800728c */ /* 0x004fe4000bf45070 */
[----:B------:R-:W-:Y:S02]  /*4e10*/  UIADD3 UR17, UPT, UPT, UR7, 0x220, URZ ;  /* 0x0000022007117890 */ /* 0x000fe4000fffe0ff */
[----:B----4-:R-:W-:Y:S01]  /*4e20*/  UISETP.NE.U32.AND UP3, UPT, UR4, URZ, UPT ;  /* 0x000000ff0400728c */ /* 0x010fe2000bf65070 */
[----:B------:R-:W2:Y:S01]  /*4e30*/  LDC R18, c[0x0][0xb20] ;  /* 0x0002c800ff127b82 */ /* 0x000ea20000000800 */
[----:B-1----:R-:W-:Y:S01]  /*4e40*/  ISETP.NE.AND P1, PT, R0, 0x1, PT ;  /* 0x000000010000780c */ /* 0x002fe20003f25270 */
[----:B------:R-:W-:-:S02]  /*4e50*/  UISETP.NE.AND.EX UP2, UPT, UR9, URZ, UPT, UP2 ;  /* 0x000000ff0900728c */ /* 0x000fc4000bf45320 */
[----:B------:R-:W-:Y:S02]  /*4e60*/  UPRMT UR13, UR37, 0x654, UR13 ;  /* 0x00000654250d7896 */ /* 0x000fe4000800000d */
[----:B------:R-:W-:Y:S02]  /*4e70*/  UISETP.NE.AND.EX UP3, UPT, UR5, URZ, UPT, UP3 ;  /* 0x000000ff0500728c */ /* 0x000fe4000bf65330 */
[----:B------:R-:W1:Y:S08]  /*4e80*/  LDC.64 R32, c[0x0][0x348] ;  /* 0x0000d200ff207b82 */ /* 0x000e700000000a00 */
[----:B------:R-:W4:Y:S08]  /*4e90*/  LDC.64 R16, c[0x0][0xb10] ;  /* 0x0002c400ff107b82 */ /* 0x000f300000000a00 */
[----:B------:R-:W1:Y:S08]  /*4ea0*/  LDC.64 R6, c[0x0][0xb18] ;  /* 0x0002c600ff067b82 */ /* 0x000e700000000a00 */
[----:B------:R-:W1:Y:S08]  /*4eb0*/  LDC.64 R4, c[0x0][0xb28] ;  /* 0x0002ca00ff047b82 */ /* 0x000e700000000a00 */
[----:B--23--:R-:W1:Y:S02]  /*4ec0*/  LDC R22, c[0x0][0x374] ;  /* 0x0000dd00ff167b82 */ /* 0x00ce640000000800 */
.L_x_107:
[C---:B------:R-:W-:Y:S02]  /*4ed0*/  LEA R0, R30.reuse, UR7, 0x3 ;  /* 0x000000071e007c11 */ /* 0x040fe4000f8e18ff */
[----:B------:R-:W-:Y:S02]  /*4ee0*/  SHF.L.U32 R3, R29, 0x1f, RZ ;  /* 0x0000001f1d037819 */ /* 0x000fe400000006ff */
[----:B------:R-:W-:Y:S02]  /*4ef0*/  LEA R24, R30, UR7, 0x4 ;  /* 0x000000071e187c11 */ /* 0x000fe4000f8e20ff */
[----:B--2---:R-:W2:Y:S02]  /*4f00*/  SYNCS.PHASECHK.TRANS64.TRYWAIT P0, [R0+URZ+0x250], R3 ;  /* 0x00025003000075a7 */ /* 0x004ea400080011ff */
[----:B--2---:R-:W-:Y:S05]  /*4f10*/  @!P0 BRA `(.L_x_99) ;  /* 0x0000004400ec8947 */ /* 0x004fea0003800000 */
.L_x_223:
[----:B------:R-:W-:Y:S01]  /*4f20*/  ISETP.GE.AND P0, PT, R40, 0x1, PT ;  /* 0x000000012800780c */ /* 0x000fe20003f06270 */
[----:B------:R-:W3:Y:S01]  /*4f30*/  LDS.128 R24, [R24+0x2e0] ;  /* 0x0002e00018187984 */ /* 0x000ee20000000c00 */
[----:B--2---:R-:W-:Y:S01]  /*4f40*/  VIADD R0, R0, 0x260 ;  /* 0x0000026000007836 */ /* 0x004fe20000000000 */
[----:B------:R-:W-:Y:S01]  /*4f50*/  @!PT LDS RZ, [RZ] ;  /* 0x00000000fffff984 */ /* 0x000fe20000000800 */
[----:B------:R-:W-:Y:S01]  /*4f60*/  @!PT LDS RZ, [RZ] ;  /* 0x00000000fffff984 */ /* 0x000fe20000000800 */
[----:B------:R-:W-:Y:S01]  /*4f70*/  @!PT LDS RZ, [RZ] ;  /* 0x00000000fffff984 */ /* 0x000fe20000000800 */
[----:B------:R-:W-:Y:S01]  /*4f80*/  @!PT LDS RZ, [RZ] ;  /* 0x00000000fffff984 */ /* 0x000fe20000000800 */
[----:B------:R2:W-:Y:S06]  /*4f90*/  MEMBAR.ALL.CTA ;  /* 0x0000000000007992 */ /* 0x0005ec0000008000 */
[----:B--2---:R-:W2:Y:S01]  /*4fa0*/  FENCE.VIEW.ASYNC.S ;  /* 0x00000000000073c6 */ /* 0x004ea20000000000 */
[----:B------:R-:W-:Y:S04]  /*4fb0*/  PRMT R0, RZ, 0x654, R0 ;  /* 0x00000654ff007816 */ /* 0x000fe80000000000 */
[----:B--2---:R2:W-:Y:S01]  /*4fc0*/  SYNCS.ARRIVE.TRANS64.RED.A1T0 RZ, [R0+URZ], RZ ;  /* 0x000000ff00ff79a7 */ /* 0x0045e200081004ff */
[----:B---3--:R-:W-:Y:S11]  /*4fd0*/  LOP3.LUT P3, RZ, R26, 0x1, RZ, 0xc0, !PT ;  /* 0x000000011aff7812 */ /* 0x008ff6000786c0ff */
[----:B------:R-:W-:Y:S02]  /*4fe0*/  @!UPT UIADD3 URZ, UPT, UPT, URZ, URZ, URZ ;  /* 0x000000fffffff290 */ /* 0x000fe4000fffe0ff */
[----:B------:R-:W-:Y:S02]  /*4ff0*/  @P3 MOV R13, R24 ;  /* 0x00000018000d3202 */ /* 0x000fe40000000f00 */
[----:B------:R-:W-:Y:S01]  /*5000*/  @P3 LOP3.LUT R8, R25, 0xffff, RZ, 0xc0, !PT ;  /* 0x0000ffff19083812 */ /* 0x000fe200078ec0ff */
[----:B--2---:R-:W-:Y:S06]  /*5010*/  @!P0 BRA `(.L_x_100) ;  /* 0x0000000000a48947 */ /* 0x004fec0003800000 */
[----:B-1----:R-:W-:Y:S01]  /*5020*/  IMAD.HI.U32 R35, R22, R7, RZ ;  /* 0x0000000716237227 */ /* 0x002fe200078e00ff */
[----:B------:R-:W-:Y:S02]  /*5030*/  ISETP.NE.AND P0, PT, R6, 0x1, PT ;  /* 0x000000010600780c */ /* 0x000fe40003f05270 */
[----:B------:R-:W-:Y:S01]  /*5040*/  ISETP.NE.AND P2, PT, R40, 0x1, PT ;  /* 0x000000012800780c */ /* 0x000fe20003f45270 */
[----:B----4-:R-:W-:Y:S01]  /*5050*/  IMAD.HI.U32 R34, R19, R16, RZ ;  /* 0x0000001013227227 */ /* 0x010fe200078e00ff */
[----:B------:R-:W-:Y:S02]  /*5060*/  SHF.R.U32.HI R35, RZ, R18, R35 ;  /* 0x00000012ff237219 */ /* 0x000fe40000011623 */
[----:B------:R-:W-:Y:S01]  /*5070*/  ISETP.NE.AND P4, PT, R2, 0x1, PT ;  /* 0x000000010200780c */ /* 0x000fe20003f85270 */
[----:B------:R-:W-:Y:S01]  /*5080*/  IMAD.HI.U32 R36, R13, R16, RZ ;  /* 0x000000100d247227 */ /* 0x000fe200078e00ff */
[----:B------:R-:W-:Y:S02]  /*5090*/  SHF.R.U32.HI R34, RZ, R17, R34 ;  /* 0x00000011ff227219 */ /* 0x000fe40000011622 */
[----:B------:R-:W-:Y:S01]  /*50a0*/  SEL R3, R22, R35, !P0 ;  /* 0x0000002316037207 */ /* 0x000fe20004000000 */
[C---:B------:R-:W-:Y:S01]  /*50b0*/  IMAD.HI.U32 R35, R8.reuse, R7, RZ ;  /* 0x0000000708237227 */ /* 0x040fe200078e00ff */
[----:B------:R-:W-:Y:S02]  /*50c0*/  SEL R11, R19, R34, !P4 ;  /* 0x00000022130b7207 */ /* 0x000fe40006000000 */
[----:B------:R-:W-:Y:S01]  /*50d0*/  SHF.R.U32.HI R36, RZ, R17, R36 ;  /* 0x00000011ff247219 */ /* 0x000fe20000011624 */
[----:B------:R-:W-:Y:S01]  /*50e0*/  IMAD.HI.U32 R38, R3, R4, RZ ;  /* 0x0000000403267227 */ /* 0x000fe200078e00ff */
[----:B------:R-:W-:Y:S03]  /*50f0*/  SHF.R.U32.HI R35, RZ, R18, R35 ;  /* 0x00000012ff237219 */ /* 0x000fe60000011623 */
[----:B------:R-:W-:Y:S01]  /*5100*/  IMAD.HI.U32 R34, R11, R4, RZ ;  /* 0x000000040b227227 */ /* 0x000fe200078e00ff */
[----:B------:R-:W-:Y:S02]  /*5110*/  @P2 SHF.R.U32.HI R3, RZ, R5, R38 ;  /* 0x00000005ff032219 */ /* 0x000fe40000011626 */
[----:B------:R-:W-:Y:S02]  /*5120*/  SEL R9, R8, R35, !P0 ;  /* 0x0000002308097207 */ /* 0x000fe40004000000 */
[----:B------:R-:W-:Y:S01]  /*5130*/  @P2 SHF.R.U32.HI R11, RZ, R5, R34 ;  /* 0x00000005ff0b2219 */ /* 0x000fe20000011622 */
[C---:B------:R-:W-:Y:S01]  /*5140*/  IMAD R10, R40.reuse, R3, RZ ;  /* 0x00000003280a7224 */ /* 0x040fe200078e02ff */
[----:B------:R-:W-:Y:S01]  /*5150*/  SEL R3, R13, R36, !P4 ;  /* 0x000000240d037207 */ /* 0x000fe20006000000 */
[C---:B------:R-:W-:Y:S03]  /*5160*/  IMAD.HI.U32 R14, R9.reuse, R4, RZ ;  /* 0x00000004090e7227 */ /* 0x040fe600078e00ff */
[----:B------:R-:W-:Y:S01]  /*5170*/  ISETP.GE.AND P0, PT, R9, R10, PT ;  /* 0x0000000a0900720c */ /* 0x000fe20003f06270 */
[C---:B------:R-:W-:Y:S01]  /*5180*/  IMAD R12, R40.reuse, R11, RZ ;  /* 0x0000000b280c7224 */ /* 0x040fe200078e02ff */
[-C--:B------:R-:W-:Y:S04]  /*5190*/  SHF.R.U32.HI R14, RZ, R5.reuse, R14 ;  /* 0x00000005ff0e7219 */ /* 0x080fe8000001160e */
[----:B------:R-:W-:Y:S02]  /*51a0*/  ISETP.GE.OR P0, PT, R3, R12, P0 ;  /* 0x0000000c0300720c */ /* 0x000fe40000706670 */
[----:B------:R-:W-:Y:S05]  /*51b0*/  SEL R15, R9, R14, !P2 ;  /* 0x0000000e090f7207 */ /* 0x000fea0005000000 */
[----:B------:R-:W-:Y:S04]  /*51c0*/  IMAD.MOV R14, RZ, RZ, -R15 ;  /* 0x000000ffff0e7224 */ /* 0x000fe800078e0a0f */
[----:B------:R-:W-:Y:S02]  /*51d0*/  IMAD R14, R40, R14, R9 ;  /* 0x0000000e280e7224 */ /* 0x000fe400078e0209 */
[C---:B------:R-:W-:Y:S05]  /*51e0*/  @!P0 IMAD.HI.U32 R10, R3.reuse, R4, RZ ;  /* 0x00000004030a8227 */ /* 0x040fea00078e00ff */
[----:B------:R-:W-:Y:S04]  /*51f0*/  @!P0 SHF.R.U32.HI R10, RZ, R5, R10 ;  /* 0x00000005ff0a8219 */ /* 0x000fe8000001160a */
[----:B------:R-:W-:Y:S01]  /*5200*/  @!P0 SEL R0, R3, R10, !P2 ;  /* 0x0000000a03008207 */ /* 0x000fe20005000000 */
[----:B------:R-:W-:Y:S03]  /*5210*/  IMAD.MOV R10, RZ, RZ, -R3 ;  /* 0x000000ffff0a7224 */ /* 0x000fe600078e0a03 */
[----:B------:R-:W-:Y:S01]  /*5220*/  @!P0 IADD3 R15, PT, PT, R15, -R0, RZ ;  /* 0x800000000f0f8210 */ /* 0x000fe20007ffe0ff */
[----:B------:R-:W-:Y:S01]  /*5230*/  @!P0 IMAD R0, R11, R14, R0 ;  /* 0x0000000e0b008224 */ /* 0x000fe200078e0200 */
[----:B------:R-:W-:Y:S01]  /*5240*/  IADD3 R11, PT, PT, -R9, RZ, RZ ;  /* 0x000000ff090b7210 */ /* 0x000fe20007ffe1ff */
[----:B------:R-:W-:Y:S02]  /*5250*/  IMAD R13, R2, R10, R13 ;  /* 0x0000000a020d7224 */ /* 0x000fe400078e020d */
[----:B------:R-:W-:Y:S02]  /*5260*/  @!P0 IMAD R9, R15, R40, R3 ;  /* 0x000000280f098224 */ /* 0x000fe400078e0203 */
[----:B------:R-:W-:Y:S02]  /*5270*/  @!P0 IMAD.MOV.U32 R3, RZ, RZ, R0 ;  /* 0x000000ffff038224 */ /* 0x000fe400078e0000 */
[----:B------:R-:W-:Y:S02]  /*5280*/  IMAD R8, R6, R11, R8 ;  /* 0x0000000b06087224 */ /* 0x000fe400078e0208 */
[----:B------:R-:W-:Y:S02]  /*5290*/  IMAD R13, R3, R2, R13 ;  /* 0x00000002030d7224 */ /* 0x000fe400078e020d */
[----:B------:R-:W-:Y:S02]  /*52a0*/  IMAD R8, R9, R6, R8 ;  /* 0x0000000609087224 */ /* 0x000fe400078e0208 */
.L_x_100:
[----:B------:R-:W-:Y:S05]  /*52b0*/  BRA.U UP1, `(.L_x_101) ;  /* 0x0000000101107547 */ /* 0x000fea000b800000 */
[----:B------:R-:W-:Y:S04]  /*52c0*/  MOV R0, UR6 ;  /* 0x0000000600007c02 */ /* 0x000fe80008000f00 */
[----:B------:R-:W-:Y:S04]  /*52d0*/  SHF.L.U32 R3, R0, 0x1f, RZ ;  /* 0x0000001f00037819 */ /* 0x000fe800000006ff */
[----:B------:R-:W2:Y:S02]  /*52e0*/  SYNCS.PHASECHK.TRANS64.TRYWAIT P0, [UR7+0x248], R3 ;  /* 0x00024803ff0075a7 */ /* 0x000ea40008001107 */
[----:B--2---:R-:W-:Y:S05]  /*52f0*/  @!P0 BRA `(.L_x_102) ;  /* 0x0000004400088947 */ /* 0x004fea0003800000 */
.L_x_101:
[----:B------:R-:W-:Y:S02]  /*5300*/  R2UR UR19, R21 ;  /* 0x00000000151372ca */ /* 0x000fe400000e0000 */
[----:B------:R-:W-:Y:S02]  /*5310*/  R2UR UR18, R20 ;  /* 0x00000000141272ca */ /* 0x000fe400000e0000 */
[----:B------:R-:W-:Y:S02]  /*5320*/  ISETP.NE.U32.AND P2, PT, RZ, UR4, PT ;  /* 0x00000004ff007c0c */ /* 0x000fe4000bf45070 */
[----:B------:R-:W-:Y:S02]  /*5330*/  SHF.L.U32 R12, R31, 0x1f, RZ ;  /* 0x0000001f1f0c7819 */ /* 0x000fe400000006ff */
[----:B------:R-:W-:Y:S05]  /*5340*/  ISETP.NE.AND.EX P2, PT, RZ, UR5, PT, P2 ;  /* 0x00000005ff007c0c */ /* 0x000fea000bf45320 */
[----:B------:R-:W-:Y:S02]  /*5350*/  USHF.L.U32 UR19, UR19, 0x6, URZ ;  /* 0x0000000613137899 */ /* 0x000fe400080006ff */
[----:B------:R-:W-:Y:S01]  /*5360*/  USHF.L.U32 UR18, UR18, 0x7, URZ ;  /* 0x0000000712127899 */ /* 0x000fe200080006ff */
[----:B------:R-:W-:Y:S11]  /*5370*/  BRA.U !UP3, `(.L_x_103) ;  /* 0x000000010b347547 */ /* 0x000ff6000b800000 */
[----:B------:R-:W-:Y:S01]  /*5380*/  UPLOP3.LUT UP0, UPT, UPT, UPT, UP2, 0x80, 0x8 ;  /* 0x000000000008789c */ /* 0x000fe20003f0f020 */
[----:B--2---:R-:W-:Y:S02]  /*5390*/  HFMA2 R0, -RZ, RZ, 0, 5.9604644775390625e-08 ;  /* 0x00000001ff007431 */ /* 0x004fe400000001ff */
[----:B------:R-:W-:Y:S03]  /*53a0*/  IMAD.MOV.U32 R95, RZ, RZ, 0x1 ;  /* 0x00000001ff5f7424 */ /* 0x000fe600078e00ff */
[----:B------:R-:W-:Y:S05]  /*53b0*/  PLOP3.LUT P0, PT, PT, PT, UP0, 0x80, 0x8 ;  /* 0x000000000008781c */ /* 0x000fea0003f0f008 */
[----:B------:R-:W2:Y:S01]  /*53c0*/  @UP0 LDCU.64 UR10, c[0x0][0x888] ;  /* 0x00011100ff0a07ac */ /* 0x000ea20008000a00 */
[----:B------:R-:W-:Y:S07]  /*53d0*/  @UP0 UIMAD UR8, UR36, UR4, URZ ;  /* 0x00000004240802a4 */ /* 0x000fee000f8e02ff */
[----:B------:R-:W-:Y:S01]  /*53e0*/  @!P0 PRMT R95, R0, 0x7610, R95 ;  /* 0x00007610005f8816 */ /* 0x000fe2000000005f */
[----:B--2---:R-:W-:Y:S03]  /*53f0*/  @UP0 UIMAD.WIDE UR10, UR8, 0x4, UR10 ;  /* 0x00000004080a08a5 */ /* 0x004fe6000f8e020a */
[----:B------:R-:W2:Y:S03]  /*5400*/  @!UP0 LDCU UR8, c[0x0][0x880] ;  /* 0x00011000ff0887ac */ /* 0x000ea60008000800 */
[----:B------:R-:W-:Y:S01]  /*5410*/  IMAD.U32 R10, RZ, RZ, UR10 ;  /* 0x0000000aff0a7e24 */ /* 0x000fe2000f8e00ff */
[----:B------:R-:W-:Y:S05]  /*5420*/  MOV R11, UR11 ;  /* 0x0000000b000b7c02 */ /* 0x000fea0008000f00 */
[----:B-----5:R3:W5:Y:S02]  /*5430*/  @P0 LDG.E R49, desc[UR46][R10.64] ;  /* 0x0000002e0a310981 */ /* 0x020764000c1e1900 */
[----:B--23--:R-:W-:Y:S07]  /*5440*/  @!P0 IMAD.U32 R49, RZ, RZ, UR8 ;  /* 0x00000008ff318e24 */ /* 0x00cfee000f8e00ff */
.L_x_103:
[----:B-----5:R-:W-:Y:S01]  /*5450*/  @!P2 FSETP.EQ.AND P0, PT, R49, RZ, PT ;  /* 0x000000ff3100a20b */ /* 0x020fe20003f02000 */
[----:B------:R-:W-:Y:S01]  /*5460*/  @!UPT UIADD3 URZ, UPT, UPT, URZ, URZ, URZ ;  /* 0x000000fffffff290 */ /* 0x000fe2000fffe0ff */
[----:B------:R-:W-:Y:S11]  /*5470*/  @!P2 BRA `(.L_x_104) ;  /* 0x000000000014a947 */ /* 0x000ff60003800000 */
[----:B------:R-:W-:Y:S02]  /*5480*/  LOP3.LUT P2, RZ, R95, 0xff, RZ, 0xc0, !PT ;  /* 0x000000ff5fff7812 */ /* 0x000fe4000784c0ff */
[----:B------:R-:W-:Y:S04]  /*5490*/  PLOP3.LUT P0, PT, PT, PT, UP0, 0x80, 0x8 ;  /* 0x000000000008781c */ /* 0x000fe80003f0f008 */
[----:B------:R-:W-:Y:S07]  /*54a0*/  PLOP3.LUT P0, PT, P0, PT, PT, 0x8, 0x80 ;  /* 0x000000000080781c */ /* 0x000fee000070e170 */
[----:B------:R-:W-:Y:S11]  /*54b0*/  @P2 FSETP.EQ.AND P0, PT, R49, RZ, PT ;  /* 0x000000ff3100220b */ /* 0x000ff60003f02000 */
[----:B------:R-:W-:Y:S02]  /*54c0*/  @!UPT UIADD3 URZ, UPT, UPT, URZ, URZ, URZ ;  /* 0x000000fffffff290 */ /* 0x000fe4000fffe0ff */
.L_x_104:
[----:B------:R-:W3:Y:S01]  /*54d0*/  SYNCS.PHASECHK.TRANS64.TRYWAIT P2, [UR7+0x230], R12 ;  /* 0x0002300cff0075a7 */ /* 0x000ee20008041107 */
[----:B------:R-:W-:Y:S04]  /*54e0*/  ELECT P4, URZ, PT ;  /* 0x0000000000ff782f */ /* 0x000fe80003880000 */
[----:B------:R-:W-:Y:S11]  /*54f0*/  PLOP3.LUT P4, PT, P0, P4, PT, 0xf2, 0x2f ;  /* 0x00000000002f781c */ /* 0x000ff60000789e72 */
[----:B------:R-:W-:Y:S02]  /*5500*/  @!UPT UIADD3 URZ, UPT, UPT, URZ, URZ, URZ ;  /* 0x000000fffffff290 */ /* 0x000fe4000fffe0ff */
[----:B-1----:R-:W-:Y:S05]  /*5510*/  @!P4 IADD3 R21, P0, PT, R32, 0x580, RZ ;  /* 0x000005802015c810 */ /* 0x002fea0007f1e0ff */
[----:B------:R-:W-:Y:S01]  /*5520*/  @!P4 IMAD.X R20, RZ, RZ, R33, P0 ;  /* 0x000000ffff14c224 */ /* 0x000fe200000e0621 */
[----:B---3--:R-:W-:Y:S07]  /*5530*/  @!P2 BRA `(.L_x_105) ;  /* 0x000000400090a947 */ /* 0x008fee0003800000 */
.L_x_226:
[----:B------:R-:W3:Y:S01]  /*5540*/  LDC.64 R14, c[0x0][0xb10] ;  /* 0x0002c400ff0e7b82 */ /* 0x000ee20000000a00 */
[----:B------:R-:W-:Y:S01]  /*5550*/  @!P4 R2UR UR8, R20 ;  /* 0x000000001408c2ca */ /* 0x000fe200000e0000 */
[----:B------:R-:W-:Y:S01]  /*5560*/  VOTEU.ALL UP1, P4 ;  /* 0x0000000000ff7886 */ /* 0x000fe20002020000 */
[----:B------:R-:W-:Y:S01]  /*5570*/  @!P4 R2UR UR9, R21 ;  /* 0x000000001509c2ca */ /* 0x000fe200000e0000 */
[----:B------:R-:W-:Y:S01]  /*5580*/  UMOV UR10, 0x0 ;  /* 0x00000000000a7882 */ /* 0x000fe20000000000 */
[----:B------:R-:W-:Y:S03]  /*5590*/  UMOV UR11, 0x10000000 ;  /* 0x10000000000b7882 */ /* 0x000fe60000000000 */
[----:B------:R-:W5:Y:S01]  /*55a0*/  LDC.64 R10, c[0x0][0xb18] ;  /* 0x0002c600ff0a7b82 */ /* 0x000f620000000a00 */
[----:B------:R-:W-:Y:S01]  /*55b0*/  @!UP1 UIADD3 UR16, UPT, UPT, UR7, 0x400, URZ ;  /* 0x0000040007109890 */ /* 0x000fe2000fffe0ff */
[----:B------:R-:W-:Y:S01]  /*55c0*/  @P3 SHF.R.U32.HI R28, RZ, 0x10, R25 ;  /* 0x00000010ff1c3819 */ /* 0x000fe20000011619 */
[----:B------:R-:W-:Y:S01]  /*55d0*/  VOTEU.ALL UP1, P4 ;  /* 0x0000000000ff7886 */ /* 0x000fe20002020000 */
[----:B------:R-:W-:Y:S01]  /*55e0*/  UMOV UR20, UR36 ;  /* 0x0000002400147c82 */ /* 0x000fe20008000000 */
[----:B------:R-:W-:Y:S03]  /*55f0*/  VIADD R30, R30, 0x1 ;  /* 0x000000011e1e7836 */ /* 0x000fe60000000000 */
[----:B--2---:R-:W2:Y:S01]  /*5600*/  @!P1 LDC R0, c[0x0][0xb20] ;  /* 0x0002c800ff009b82 */ /* 0x004ea20000000800 */
[----:B------:R-:W-:Y:S01]  /*5610*/  IMAD.U32 R21, RZ, RZ, UR8 ;  /* 0x00000008ff157e24 */ /* 0x000fe2000f8e00ff */
[----:B------:R-:W-:Y:S06]  /*5620*/  UPRMT UR8, UR37, 0x654, UR17 ;  /* 0x0000065425087896 */ /* 0x000fec0008000011 */
[----:B-1----:R-:W1:Y:S01]  /*5630*/  @!P1 LDC R3, c[0x0][0xb0c] ;  /* 0x0002c300ff039b82 */ /* 0x002e620000000800 */
[----:B------:R-:W-:Y:S01]  /*5640*/  IMAD.U32 R20, RZ, RZ, UR9 ;  /* 0x00000009ff147e24 */ /* 0x000fe2000f8e00ff */
[----:B------:R-:W-:Y:S04]  /*5650*/  @!P4 R2UR UR15, R21 ;  /* 0x00000000150fc2ca */ /* 0x000fe800000e0000 */
[----:B------:R-:W-:Y:S01]  /*5660*/  @!P4 R2UR UR14, R20 ;  /* 0x00000000140ec2ca */ /* 0x000fe200000e0000 */
[----:B------:R-:W-:Y:S11]  /*5670*/  @!P4 IMAD.MOV.U32 R20, RZ, RZ, 0x1000 ;  /* 0x00001000ff14c424 */ /* 0x000ff600078e00ff */
[----:B------:R-:W-:Y:S01]  /*5680*/  @!UPT UIADD3 URZ, UPT, UPT, URZ, URZ, URZ ;  /* 0x000000fffffff290 */ /* 0x000fe2000fffe0ff */
[----:B------:R1:W-:Y:S01]  /*5690*/  @!UP1 UTMALDG.3D [UR16], [UR14], desc[UR10] ;  /* 0x00000a100e0095b4 */ /* 0x0003e20008011000 */
[----:B------:R1:W-:Y:S02]  /*56a0*/  @!P4 SYNCS.ARRIVE.TRANS64.RED.A0TR RZ, [UR7+0x220], R20 ;  /* 0x00022014ffffc9a7 */ /* 0x0003e40008300407 */
[----:B-1----:R-:W-:Y:S01]  /*56b0*/  @!P1 ISETP.NE.AND P2, PT, R3, 0x1, PT ;  /* 0x000000010300980c */ /* 0x002fe20003f45270 */
[C---:B---3--:R-:W-:Y:S01]  /*56c0*/  @!P1 IMAD.HI.U32 R14, R13.reuse, R14, RZ ;  /* 0x0000000e0d0e9227 */ /* 0x048fe200078e00ff */
[----:B-----5:R-:W-:Y:S03]  /*56d0*/  @!P1 ISETP.NE.AND P0, PT, R10, 0x1, PT ;  /* 0x000000010a00980c */ /* 0x020fe60003f05270 */
[C---:B------:R-:W-:Y:S01]  /*56e0*/  @!P1 IMAD.HI.U32 R11, R8.reuse, R11, RZ ;  /* 0x0000000b080b9227 */ /* 0x040fe200078e00ff */
[----:B------:R-:W-:Y:S04]  /*56f0*/  @!P1 SHF.R.U32.HI R14, RZ, R15, R14 ;  /* 0x0000000fff0e9219 */ /* 0x000fe8000001160e */
[----:B--2---:R-:W-:Y:S01]  /*5700*/  @!P1 SHF.R.U32.HI R9, RZ, R0, R11 ;  /* 0x00000000ff099219 */ /* 0x004fe2000001160b */
[----:B------:R-:W-:Y:S01]  /*5710*/  SYNCS.ARRIVE.TRANS64.RED.A1T0 RZ, [UR8], RZ ;  /* 0x000000ffffff79a7 */ /* 0x000fe20008100408 */
[----:B------:R-:W-:Y:S02]  /*5720*/  @!P1 SEL R14, R13, R14, !P2 ;  /* 0x0000000e0d0e9207 */ /* 0x000fe40005000000 */
[----:B------:R-:W-:Y:S01]  /*5730*/  @!P1 SEL R9, R8, R9, !P0 ;  /* 0x0000000908099207 */ /* 0x000fe20004000000 */
[----:B------:R-:W1:Y:S04]  /*5740*/  SYNCS.PHASECHK.TRANS64.TRYWAIT P5, [UR7+0x238], R12 ;  /* 0x0002380cff0075a7 */ /* 0x000e6800080a1107 */
[----:B------:R-:W-:Y:S02]  /*5750*/  @!P1 IMAD.IADD R0, R9, 0x1, -R14 ;  /* 0x0000000109009824 */ /* 0x000fe400078e0a0e */
[----:B------:R-:W-:Y:S02]  /*5760*/  @!P1 IMAD.IADD R9, R14, 0x1, -R9 ;  /* 0x000000010e099824 */ /* 0x000fe400078e0a09 */
[----:B------:R-:W-:Y:S02]  /*5770*/  @!P1 IMAD R13, R0, R3, R13 ;  /* 0x00000003000d9224 */ /* 0x000fe400078e020d */
[----:B------:R-:W-:Y:S01]  /*5780*/  @!P1 IMAD R8, R9, R10, R8 ;  /* 0x0000000a09089224 */ /* 0x000fe200078e0208 */
[----:B-1----:R-:W-:Y:S06]  /*5790*/  @!P5 BRA `(.L_x_106) ;  /* 0x000000400010d947 */ /* 0x002fec0003800000 */
.L_x_228:
[----:B-1----:R-:W-:Y:S01]  /*57a0*/  @!P4 IADD3 R3, P0, PT, R32, 0x580, RZ ;  /* 0x000005802003c810 */ /* 0x002fe20007f1e0ff */
[----:B------:R-:W-:Y:S01]  /*57b0*/  VOTEU.ALL UP1, P4 ;  /* 0x0000000000ff7886 */ /* 0x000fe20002020000 */
[----:B------:R-:W-:Y:S01]  /*57c0*/  UMOV UR20, 0x0 ;  /* 0x0000000000147882 */ /* 0x000fe20000000000 */
[----:B------:R-:W-:Y:S01]  /*57d0*/  UMOV UR21, 0x10000000 ;  /* 0x1000000000157882 */ /* 0x000fe20000000000 */
[----:B------:R-:W-:Y:S01]  /*57e0*/  @!P4 R2UR UR9, R3 ;  /* 0x000000000309c2ca */ /* 0x000fe200000e0000 */
[----:B------:R-:W-:Y:S01]  /*57f0*/  @!P4 IMAD.X R0, RZ, RZ, R33, P0 ;  /* 0x000000ffff00c224 */ /* 0x000fe200000e0621 */
[----:B------:R-:W-:Y:S01]  /*5800*/  @!UP1 UIADD3 UR10, UPT, UPT, UR18, 0x40, URZ ;  /* 0x00000040120a9890 */ /* 0x000fe2000fffe0ff */
[----:B------:R-:W-:Y:S01]  /*5810*/  ISETP.NE.AND P0, PT, R30, 0x2, PT ;  /* 0x000000021e00780c */ /* 0x000fe20003f05270 */
[----:B------:R-:W-:Y:S01]  /*5820*/  UMOV UR11, UR19 ;  /* 0x00000013000b7c82 */ /* 0x000fe20008000000 */
[----:B------:R-:W-:Y:S01]  /*5830*/  UMOV UR12, UR36 ;  /* 0x00000024000c7c82 */ /* 0x000fe20008000000 */
[----:B------:R-:W-:Y:S01]  /*5840*/  @!P4 R2UR UR8, R0 ;  /* 0x000000000008c2ca */ /* 0x000fe200000e0000 */
[----:B------:R-:W-:Y:S01]  /*5850*/  IMAD.IADD R20, R8, 0x1, R94 ;  /* 0x0000000108147824 */ /* 0x000fe200078e025e */
[----:B------:R-:W-:Y:S01]  /*5860*/  @P3 R2UR UR36, R28 ;  /* 0x000000001c2432ca */ /* 0x000fe200000e0000 */
[----:B------:R-:W-:Y:S01]  /*5870*/  IMAD.IADD R21, R13, 0x1, R96 ;  /* 0x000000010d157824 */ /* 0x000fe200078e0260 */
[----:B------:R-:W-:Y:S02]  /*5880*/  SEL R0, RZ, 0x1, P0 ;  /* 0x00000001ff007807 */ /* 0x000fe40000000000 */
[----:B------:R-:W-:Y:S01]  /*5890*/  LOP3.LUT R31, R31, 0x1, RZ, 0x3c, !PT ;  /* 0x000000011f1f7812 */ /* 0x000fe200078e3cff */
[----:B------:R-:W-:Y:S01]  /*58a0*/  IMAD.U32 R10, RZ, RZ, UR9 ;  /* 0x00000009ff0a7e24 */ /* 0x000fe2000f8e00ff */
[----:B------:R-:W-:Y:S01]  /*58b0*/  @!UP1 UIADD3 UR9, UPT, UPT, UR7, 0x228, URZ ;  /* 0x0000022807099890 */ /* 0x000fe2000fffe0ff */
[----:B------:R-:W-:Y:S02]  /*58c0*/  LOP3.LUT R29, R29, R0, RZ, 0x3c, !PT ;  /* 0x000000001d1d7212 */ /* 0x000fe400078e3cff */
[----:B------:R-:W-:Y:S02]  /*58d0*/  SEL R30, R30, RZ, P0 ;  /* 0x000000ff1e1e7207 */ /* 0x000fe40000000000 */
[----:B------:R-:W-:Y:S01]  /*58e0*/  IMAD.U32 R11, RZ, RZ, UR8 ;  /* 0x00000008ff0b7e24 */ /* 0x000fe2000f8e00ff */
[----:B------:R-:W-:Y:S01]  /*58f0*/  @!P4 R2UR UR14, R10 ;  /* 0x000000000a0ec2ca */ /* 0x000fe200000e0000 */
[----:B------:R-:W-:Y:S01]  /*5900*/  @!UP1 UIADD3 UR8, UPT, UPT, UR7, 0x1400, URZ ;  /* 0x0000140007089890 */ /* 0x000fe2000fffe0ff */
[----:B------:R-:W-:Y:S02]  /*5910*/  VOTEU.ALL UP1, P4 ;  /* 0x0000000000ff7886 */ /* 0x000fe40002020000 */
[----:B------:R-:W-:Y:S11]  /*5920*/  @!P4 R2UR UR15, R11 ;  /* 0x000000000b0fc2ca */ /* 0x000ff600000e0000 */
[----:B------:R-:W-:Y:S02]  /*5930*/  @!UPT UIADD3 URZ, UPT, UPT, URZ, URZ, URZ ;  /* 0x000000fffffff290 */ /* 0x000fe4000fffe0ff */
[----:B------:R2:W-:Y:S01]  /*5940*/  @!UP1 UTMALDG.3D [UR8], [UR14], desc[UR20] ;  /* 0x000014080e0095b4 */ /* 0x0005e20008011000 */
[----:B------:R2:W-:Y:S01]  /*5950*/  @!P4 SYNCS.ARRIVE.TRANS64.RED.A0TR RZ, [UR7+0x228], R23 ;  /* 0x00022817ffffc9a7 */ /* 0x0005e20008300407 */
[----:B------:R-:W-:Y:S01]  /*5960*/  UPLOP3.LUT UP1, UPT, UPT, UPT, UPT, 0x80, 0x8 ;  /* 0x000000000008789c */ /* 0x000fe20003f2f070 */
[----:B------:R-:W-:Y:S01]  /*5970*/  SYNCS.ARRIVE.TRANS64.RED.A1T0 RZ, [UR13], RZ ;  /* 0x000000ffffff79a7 */ /* 0x000fe2000810040d */
[----:B------:R-:W-:Y:S09]  /*5980*/  @P3 BRA `(.L_x_107) ;  /* 0xfffffff400503947 */ /* 0x000ff2000383ffff */
[----:B------:R-:W-:-:S04]  /*5990*/  SHF.L.U32 R3, R31, 0x1f, RZ ;  /* 0x0000001f1f037819 */ /* 0x000fc800000006ff */
[----:B------:R-:W1:Y:S02]  /*59a0*/  SYNCS.PHASECHK.TRANS64.TRYWAIT P0, [UR7+0x230], R3 ;  /* 0x00023003ff0075a7 */ /* 0x000e640008001107 */
[----:B-1----:R-:W-:Y:S05]  /*59b0*/  @!P0 BRA `(.L_x_108) ;  /* 0x0000003c00a08947 */ /* 0x002fea0003800000 */
.L_x_230:
[----:B-1----:R-:W-:-:S07]  /*59c0*/  MOV R0, UR7 ;  /* 0x0000000700007c02 */ /* 0x002fce0008000f00 */
.L_x_109:
[----:B-1----:R-:W-:-:S04]  /*59d0*/  SHF.L.U32 R3, R31, 0x1f, RZ ;  /* 0x0000001f1f037819 */ /* 0x002fc800000006ff */
[----:B------:R1:W3:Y:S03]  /*59e0*/  SYNCS.PHASECHK.TRANS64.TRYWAIT P0, [R0+URZ+0x238], R3 ;  /* 0x00023803000075a7 */ /* 0x0002e600080011ff */
[----:B---3--:R-:W-:Y:S05]  /*59f0*/  @!P0 NANOSLEEP.SYNCS 0x989680 ;  /* 0x009896800000895d */ /* 0x008fea0003900000 */
[----:B------:R-:W3:Y:S02]  /*5a00*/  @!P0 SYNCS.PHASECHK.TRANS64 P0, [R0+URZ+0x238], R3 ;  /* 0x00023803000085a7 */ /* 0x000ee400080010ff */
[----:B--23--:R-:W-:Y:S05]  /*5a10*/  @P0 EXIT ;  /* 0x000000000000094d */ /* 0x00cfea0003800000 */
[----:B------:R-:W-:Y:S05]  /*5a20*/  BRA `(.L_x_109) ;  /* 0xfffffffc00e87947 */ /* 0x000fea000383ffff */
.L_x_98:
[----:B------:R-:W-:-:S06]  /*5a30*/  UISETP.GE.AND UP1, UPT, UR8, 0x4, UPT ;  /* 0x000000040800788c */ /* 0x000fcc000bf26270 */
[----:B------:R-:W-:-:S13]  /*5a40*/  PLOP3.LUT P0, PT, PT, PT, UP1, 0x80, 0x8 ;  /* 0x000000000008781c */ /* 0x000fda0003f0f018 */
[----:B------:R-:W-:Y:S05]  /*5a50*/  @!P0 EXIT ;  /* 0x000000000000894d */ /* 0x000fea0003800000 */
[----:B------:R-:W-:Y:S01]  /*5a60*/  BAR.SYNC.DEFER_BLOCKING 0x6, 0xa0 ;  /* 0x0182800000007b1d */ /* 0x000fe20000010000 */
[C---:B------:R-:W-:Y:S01]  /*5a70*/  IMAD.SHL.U32 R7, R108.reuse, 0x40, RZ ;  /* 0x000000406c077824 */ /* 0x040fe200078e00ff */
[C---:B------:R-:W-:Y:S01]  /*5a80*/  LOP3.LUT R110, R108.reuse, 0x60, RZ, 0xc0, !PT ;  /* 0x000000606c6e7812 */ /* 0x040fe200078ec0ff */
[C---:B------:R-:W-:Y:S01]  /*5a90*/  IMAD.SHL.U32 R100, R108.reuse, 0x20, RZ ;  /* 0x000000206c647824 */ /* 0x040fe200078e00ff */
[----:B------:R-:W-:Y:S01]  /*5aa0*/  CS2R R106, SRZ ;  /* 0x00000000006a7805 */ /* 0x000fe2000001ff00 */
[C---:B------:R-:W-:Y:S01]  /*5ab0*/  IMAD.SHL.U32 R0, R108.reuse, 0x2, RZ ;  /* 0x000000026c007824 */ /* 0x040fe200078e00ff */
[----:B------:R-:W-:Y:S02]  /*5ac0*/  UMOV UR49, 0x400 ;  /* 0x0000040000317882 */ /* 0x000fe40000000000 */
[----:B------:R-:W1:Y:S01]  /*5ad0*/  LDC R99, c[0x0][0x370] ;  /* 0x0000dc00ff637b82 */ /* 0x000e620000000800 */
[----:B------:R-:W-:Y:S01]  /*5ae0*/  ULEA UR49, UR37, UR49, 0x18 ;  /* 0x0000003125317291 */ /* 0x000fe2000f8ec0ff */
[----:B------:R-:W-:Y:S01]  /*5af0*/  LOP3.LUT R5, R7, 0x180, RZ, 0xc0, !PT ;  /* 0x0000018007057812 */ /* 0x000fe200078ec0ff */
[----:B------:R-:W-:Y:S01]  /*5b00*/  IMAD.U32 R46, R108, 0x10000, RZ ;  /* 0x000100006c2e7824 */ /* 0x000fe200078e00ff */
[----:B------:R-:W-:Y:S01]  /*5b10*/  LOP3.LUT R100, R100, 0xc00, RZ, 0xc0, !PT ;  /* 0x00000c0064647812 */ /* 0x000fe200078ec0ff */
[----:B------:R-:W-:Y:S01]  /*5b20*/  UIADD3 UR4, UPT, UPT, UR49, 0x2400, URZ ;  /* 0x0000240031047890 */ /* 0x000fe2000fffe0ff */
[----:B------:R-:W-:Y:S01]  /*5b30*/  LOP3.LUT R0, R5, 0x20, R0, 0xf8, !PT ;  /* 0x0000002005007812 */ /* 0x000fe200078ef800 */
[----:B------:R-:W-:Y:S01]  /*5b40*/  IMAD.SHL.U32 R5, R108, 0x8, RZ ;  /* 0x000000086c057824 */ /* 0x000fe200078e00ff */
[----:B------:R-:W2:Y:S01]  /*5b50*/  LDC R42, c[0x0][0xb0c] ;  /* 0x0002c300ff2a7b82 */ /* 0x000ea20000000800 */
[----:B------:R-:W-:Y:S01]  /*5b60*/  LOP3.LUT R100, R100, 0x40, R7, 0xf8, !PT ;  /* 0x0000004064647812 */ /* 0x000fe200078ef807 */
[----:B------:R-:W-:Y:S01]  /*5b70*/  IMAD.MOV.U32 R44, RZ, RZ, RZ ;  /* 0x000000ffff2c7224 */ /* 0x000fe200078e00ff */
[----:B------:R-:W-:Y:S01]  /*5b80*/  LOP3.LUT R46, R46, 0x600000, RZ, 0xc0, !PT ;  /* 0x006000002e2e7812 */ /* 0x000fe200078ec0ff */
[----:B------:R-:W-:Y:S01]  /*5b90*/  IMAD.MOV.U32 R112, RZ, RZ, RZ ;  /* 0x000000ffff707224 */ /* 0x000fe200078e00ff */
[----:B------:R-:W-:-:S02]  /*5ba0*/  LOP3.LUT R108, R108, 0x2, RZ, 0xc0, !PT ;  /* 0x000000026c6c7812 */ /* 0x000fc400078ec0ff */
[----:B------:R-:W-:Y:S02]  /*5bb0*/  CS2R R104, SRZ ;  /* 0x0000000000687805 */ /* 0x000fe4000001ff00 */
[----:B------:R-:W-:Y:S01]  /*5bc0*/  LOP3.LUT R5, R0, 0x30, R5, 0x78, !PT ;  /* 0x0000003000057812 */ /* 0x000fe200078e7805 */
[----:B------:R-:W4:Y:S01]  /*5bd0*/  LDC R97, c[0x0][0xb20] ;  /* 0x0002c800ff617b82 */ /* 0x000f220000000800 */
[----:B------:R-:W3:Y:S01]  /*5be0*/  LDS R3, [UR49+0x300] ;  /* 0x00030031ff037984 */ /* 0x000ee20008000800 */
[----:B------:R-:W-:Y:S01]  /*5bf0*/  LOP3.LUT R100, R100, 0x200, R7, 0xf8, !PT ;  /* 0x0000020064647812 */ /* 0x000fe200078ef807 */
[----:B------:R-:W-:Y:S01]  /*5c00*/  IMAD.MOV R102, RZ, RZ, -R108 ;  /* 0x000000ffff667224 */ /* 0x000fe200078e0a6c */
[----:B------:R-:W1:Y:S01]  /*5c10*/  LDCU.64 UR52, c[0x0][0x348] ;  /* 0x00006900ff3477ac */ /* 0x000e620008000a00 */
[----:B------:R-:W-:Y:S01]  /*5c20*/  IMAD.U32 R109, RZ, RZ, UR4 ;  /* 0x00000004ff6d7e24 */ /* 0x000fe2000f8e00ff */
[----:B------:R-:W-:Y:S02]  /*5c30*/  LOP3.LUT R100, R100, R5, RZ, 0xfc, !PT ;  /* 0x0000000564647212 */ /* 0x000fe400078efcff */
[----:B------:R-:W1:Y:S01]  /*5c40*/  LDC R41, c[0x0][0xb30] ;  /* 0x0002cc00ff297b82 */ /* 0x000e620000000800 */
[----:B------:R-:W1:Y:S01]  /*5c50*/  LDCU.64 UR38, c[0x0][0x888] ;  /* 0x00011100ff2677ac */ /* 0x000e620008000a00 */
[----:B------:R-:W1:Y:S06]  /*5c60*/  LDCU.64 UR44, c[0x0][0x890] ;  /* 0x00011200ff2c77ac */ /* 0x000e6c0008000a00 */
[----:B------:R-:W1:Y:S01]  /*5c70*/  LDC.64 R92, c[0x0][0xb10] ;  /* 0x0002c400ff5c7b82 */ /* 0x000e620000000a00 */
[----:B------:R-:W-:-:S07]  /*5c80*/  UIADD3 UR48, UPT, UPT, UR49, 0x400, URZ ;  /* 0x0000040031307890 */ /* 0x000fce000fffe0ff */
[----:B------:R-:W1:Y:S08]  /*5c90*/  LDC.64 R38, c[0x0][0xb18] ;  /* 0x0002c600ff267b82 */ /* 0x000e700000000a00 */
[----:B------:R-:W1:Y:S08]  /*5ca0*/  LDC.64 R36, c[0x0][0xb28] ;  /* 0x0002ca00ff247b82 */ /* 0x000e700000000a00 */
[----:B------:R-:W1:Y:S01]  /*5cb0*/  LDC.64 R90, c[0x0][0x8b0] ;  /* 0x00022c00ff5a7b82 */ /* 0x000e620000000a00 */
[----:B---3--:R-:W-:-:S07]  /*5cc0*/  IMAD.IADD R46, R3, 0x1, R46 ;  /* 0x00000001032e7824 */ /* 0x008fce00078e022e */
[----:B------:R-:W3:Y:S08]  /*5cd0*/  LDC.64 R88, c[0x0][0x8a8] ;  /* 0x00022a00ff587b82 */ /* 0x000ef00000000a00 */
[----:B--2-4-:R-:W1:Y:S02]  /*5ce0*/  LDC R98, c[0x0][0x374] ;  /* 0x0000dd00ff627b82 */ /* 0x014e640000000800 */
.L_x_135:
[----:B------:R-:W-:Y:S02]  /*5cf0*/  LEA R0, R112, UR49, 0x3 ;  /* 0x0000003170007c11 */ /* 0x000fe4000f8e18ff */
[----:B------:R-:W-:Y:S02]  /*5d00*/  SHF.L.U32 R3, R106, 0x1f, RZ ;  /* 0x0000001f6a037819 */ /* 0x000fe400000006ff */
[----:B------:R-:W-:Y:S02]  /*5d10*/  LEA R16, R112, UR49, 0x4 ;  /* 0x0000003170107c11 */ /* 0x000fe4000f8e20ff */
[----:B------:R-:W2:Y:S02]  /*5d20*/  SYNCS.PHASECHK.TRANS64.TRYWAIT P0, [R0+URZ+0x250], R3 ;  /* 0x00025003000075a7 */ /* 0x000ea400080011ff */
[----:B-12---:R-:W-:Y:S05]  /*5d30*/  @!P0 BRA `(.L_x_110) ;  /* 0x0000003800d88947 */ /* 0x006fea0003800000 */
.L_x_231:
[----:B------:R-:W4:Y:S01]  /*5d40*/  LDC.64 R12, c[0x0][0xb10] ;  /* 0x0002c400ff0c7b82 */ /* 0x000f220000000a00 */
[----:B------:R-:W3:Y:S01]  /*5d50*/  LDS.128 R16, [R16+0x2e0] ;  /* 0x0002e00010107984 */ /* 0x000ee20000000c00 */
[----:B-1----:R-:W-:Y:S01]  /*5d60*/  ISETP.NE.AND P1, PT, R41, 0x1, PT ;  /* 0x000000012900780c */ /* 0x002fe20003f25270 */
[----:B--2---:R-:W-:Y:S01]  /*5d70*/  VIADD R0, R0, 0x260 ;  /* 0x0000026000007836 */ /* 0x004fe20000000000 */
[----:B------:R-:W-:Y:S04]  /*5d80*/  ISETP.GE.AND P0, PT, R40, 0x1, PT ;  /* 0x000000012800780c */ /* 0x000fe80003f06270 */
[----:B------:R-:W1:Y:S01]  /*5d90*/  LDC.64 R10, c[0x0][0xb18] ;  /* 0x0002c600ff0a7b82 */ /* 0x000e620000000a00 */
[----:B------:R-:W-:Y:S01]  /*5da0*/  PRMT R0, RZ, 0x654, R0 ;  /* 0x00000654ff007816 */ /* 0x000fe20000000000 */
[----:B------:R-:W-:Y:S01]  /*5db0*/  @!PT LDS RZ, [RZ] ;  /* 0x00000000fffff984 */ /* 0x000fe20000000800 */
[----:B------:R-:W-:Y:S01]  /*5dc0*/  @!PT LDS RZ, [RZ] ;  /* 0x00000000fffff984 */ /* 0x000fe20000000800 */
[----:B------:R-:W-:Y:S01]  /*5dd0*/  @!PT LDS RZ, [RZ] ;  /* 0x00000000fffff984 */ /* 0x000fe20000000800 */
[----:B------:R-:W-:Y:S01]  /*5de0*/  @!PT LDS RZ, [RZ] ;  /* 0x00000000fffff984 */ /* 0x000fe20000000800 */
[----:B------:R2:W-:Y:S06]  /*5df0*/  MEMBAR.ALL.CTA ;  /* 0x0000000000007992 */ /* 0x0005ec0000008000 */
[----:B--2---:R-:W2:Y:S01]  /*5e00*/  FENCE.VIEW.ASYNC.S ;  /* 0x00000000000073c6 */ /* 0x004ea20000000000 */
[----:B------:R-:W1:Y:S08]  /*5e10*/  @!P1 LDC R14, c[0x0][0xb20] ;  /* 0x0002c800ff0e9b82 */ /* 0x000e700000000800 */
[----:B------:R-:W1:Y:S01]  /*5e20*/  @!P1 LDC R9, c[0x0][0xb0c] ;  /* 0x0002c300ff099b82 */ /* 0x000e620000000800 */
[----:B--2---:R2:W-:Y:S01]  /*5e30*/  SYNCS.ARRIVE.TRANS64.RED.A1T0 RZ, [R0+URZ], RZ ;  /* 0x000000ff00ff79a7 */ /* 0x0045e200081004ff */
[----:B---3--:R-:W-:Y:S04]  /*5e40*/  LOP3.LUT P4, RZ, R18, 0x1, RZ, 0xc0, !PT ;  /* 0x0000000112ff7812 */ /* 0x008fe8000788c0ff */
[----:B------:R-:W-:Y:S09]  /*5e50*/  P2R R111, PR, RZ, 0x10 ;  /* 0x00000010ff6f7803 */ /* 0x000ff20000000000 */
[----:B------:R-:W-:Y:S02]  /*5e60*/  @P4 MOV R45, R16 ;  /* 0x00000010002d4202 */ /* 0x000fe40000000f00 */
[----:B------:R-:W-:Y:S01]  /*5e70*/  @P4 LOP3.LUT R43, R17, 0xffff, RZ, 0xc0, !PT ;  /* 0x0000ffff112b4812 */ /* 0x000fe200078ec0ff */
[----:B--2-4-:R-:W-:Y:S06]  /*5e80*/  @!P0 BRA `(.L_x_111) ;  /* 0x0000000000a48947 */ /* 0x014fec0003800000 */
[----:B------:R-:W-:Y:S01]  /*5e90*/  IMAD.HI.U32 R24, R98, R39, RZ ;  /* 0x0000002762187227 */ /* 0x000fe200078e00ff */
[----:B------:R-:W-:Y:S02]  /*5ea0*/  ISETP.NE.AND P0, PT, R38, 0x1, PT ;  /* 0x000000012600780c */ /* 0x000fe40003f05270 */
[----:B------:R-:W-:Y:S01]  /*5eb0*/  ISETP.NE.AND P2, PT, R40, 0x1, PT ;  /* 0x000000012800780c */ /* 0x000fe20003f45270 */
[-C--:B------:R-:W-:Y:S01]  /*5ec0*/  IMAD.HI.U32 R22, R99, R92.reuse, RZ ;  /* 0x0000005c63167227 */ /* 0x080fe200078e00ff */
[----:B------:R-:W-:Y:S02]  /*5ed0*/  SHF.R.U32.HI R23, RZ, R97, R24 ;  /* 0x00000061ff177219 */ /* 0x000fe40000011618 */
[----:B------:R-:W-:Y:S01]  /*5ee0*/  ISETP.NE.AND P3, PT, R42, 0x1, PT ;  /* 0x000000012a00780c */ /* 0x000fe20003f65270 */
[----:B------:R-:W-:Y:S01]  /*5ef0*/  IMAD.HI.U32 R28, R43, R39, RZ ;  /* 0x000000272b1c7227 */ /* 0x000fe200078e00ff */
[----:B------:R-:W-:Y:S02]  /*5f00*/  SHF.R.U32.HI R22, RZ, R93, R22 ;  /* 0x0000005dff167219 */ /* 0x000fe40000011616 */
[----:B------:R-:W-:Y:S01]  /*5f10*/  SEL R3, R98, R23, !P0 ;  /* 0x0000001762037207 */ /* 0x000fe20004000000 */
[----:B------:R-:W-:Y:S01]  /*5f20*/  IMAD.HI.U32 R26, R45, R92, RZ ;  /* 0x0000005c2d1a7227 */ /* 0x000fe200078e00ff */
[----:B------:R-:W-:Y:S03]  /*5f30*/  SEL R7, R99, R22, !P3 ;  /* 0x0000001663077207 */ /* 0x000fe60005800000 */
[-C--:B------:R-:W-:Y:S01]  /*5f40*/  IMAD.HI.U32 R22, R3, R36.reuse, RZ ;  /* 0x0000002403167227 */ /* 0x080fe200078e00ff */
[----:B------:R-:W-:Y:S03]  /*5f50*/  SHF.R.U32.HI R26, RZ, R93, R26 ;  /* 0x0000005dff1a7219 */ /* 0x000fe6000001161a */
[----:B------:R-:W-:Y:S01]  /*5f60*/  IMAD.HI.U32 R24, R7, R36, RZ ;  /* 0x0000002407187227 */ /* 0x000fe200078e00ff */
[----:B------:R-:W-:Y:S02]  /*5f70*/  @P2 SHF.R.U32.HI R3, RZ, R37, R22 ;  /* 0x00000025ff032219 */ /* 0x000fe40000011616 */
[----:B------:R-:W-:Y:S02]  /*5f80*/  SHF.R.U32.HI R22, RZ, R97, R28 ;  /* 0x00000061ff167219 */ /* 0x000fe4000001161c */
[----:B------:R-:W-:Y:S01]  /*5f90*/  @P2 SHF.R.U32.HI R7, RZ, R37, R24 ;  /* 0x00000025ff072219 */ /* 0x000fe20000011618 */
[C---:B------:R-:W-:Y:S01]  /*5fa0*/  IMAD R2, R40.reuse, R3, RZ ;  /* 0x0000000328027224 */ /* 0x040fe200078e02ff */
[----:B------:R-:W-:Y:S02]  /*5fb0*/  SEL R5, R43, R22, !P0 ;  /* 0x000000162b057207 */ /* 0x000fe40004000000 */
[----:B------:R-:W-:Y:S01]  /*5fc0*/  SEL R3, R45, R26, !P3 ;  /* 0x0000001a2d037207 */ /* 0x000fe20005800000 */
[----:B------:R-:W-:Y:S01]  /*5fd0*/  IMAD R4, R40, R7, RZ ;  /* 0x0000000728047224 */ /* 0x000fe200078e02ff */
[C---:B------:R-:W-:Y:S01]  /*5fe0*/  ISETP.GE.AND P0, PT, R5.reuse, R2, PT ;  /* 0x000000020500720c */ /* 0x040fe20003f06270 */
[----:B------:R-:W-:Y:S03]  /*5ff0*/  IMAD.HI.U32 R6, R5, R36, RZ ;  /* 0x0000002405067227 */ /* 0x000fe600078e00ff */
[----:B------:R-:W-:Y:S01]  /*6000*/  ISETP.GE.OR P0, PT, R3, R4, P0 ;  /* 0x000000040300720c */ /* 0x000fe20000706670 */
[----:B------:R-:W-:Y:S01]  /*6010*/  IMAD.MOV R4, RZ, RZ, -R3 ;  /* 0x000000ffff047224 */ /* 0x000fe200078e0a03 */
[-C--:B------:R-:W-:Y:S03]  /*6020*/  SHF.R.U32.HI R6, RZ, R37.reuse, R6 ;  /* 0x00000025ff067219 */ /* 0x080fe60000011606 */
[----:B------:R-:W-:Y:S01]  /*6030*/  IMAD R45, R42, R4, R45 ;  /* 0x000000042a2d7224 */ /* 0x000fe200078e022d */
[----:B------:R-:W-:Y:S05]  /*6040*/  SEL R15, R5, R6, !P2 ;  /* 0x00000006050f7207 */ /* 0x000fea0005000000 */
[----:B------:R-:W-:Y:S02]  /*6050*/  IMAD.MOV R6, RZ, RZ, -R15 ;  /* 0x000000ffff067224 */ /* 0x000fe400078e0a0f */
[C---:B------:R-:W-:Y:S04]  /*6060*/  @!P0 IMAD.HI.U32 R2, R3.reuse, R36, RZ ;  /* 0x0000002403028227 */ /* 0x040fe800078e00ff */
[----:B------:R-:W-:Y:S01]  /*6070*/  IMAD R6, R40, R6, R5 ;  /* 0x0000000628067224 */ /* 0x000fe200078e0205 */
[----:B------:R-:W-:Y:S04]  /*6080*/  @!P0 SHF.R.U32.HI R2, RZ, R37, R2 ;  /* 0x00000025ff028219 */ /* 0x000fe80000011602 */
[----:B------:R-:W-:Y:S02]  /*6090*/  @!P0 SEL R0, R3, R2, !P2 ;  /* 0x0000000203008207 */ /* 0x000fe40005000000 */
[----:B------:R-:W-:Y:S02]  /*60a0*/  IADD3 R2, PT, PT, -R5, RZ, RZ ;  /* 0x000000ff05027210 */ /* 0x000fe40007ffe1ff */
[----:B------:R-:W-:Y:S01]  /*60b0*/  @!P0 IADD3 R8, PT, PT, R15, -R0, RZ ;  /* 0x800000000f088210 */ /* 0x000fe20007ffe0ff */
[----:B------:R-:W-:Y:S02]  /*60c0*/  @!P0 IMAD R0, R7, R6, R0 ;  /* 0x0000000607008224 */ /* 0x000fe400078e0200 */
[----:B------:R-:W-:Y:S02]  /*60d0*/  IMAD R43, R38, R2, R43 ;  /* 0x00000002262b7224 */ /* 0x000fe400078e022b */
[----:B------:R-:W-:Y:S02]  /*60e0*/  @!P0 IMAD R5, R8, R40, R3 ;  /* 0x0000002808058224 */ /* 0x000fe400078e0203 */
[----:B------:R-:W-:Y:S04]  /*60f0*/  @!P0 IMAD.MOV.U32 R3, RZ, RZ, R0 ;  /* 0x000000ffff038224 */ /* 0x000fe800078e0000 */
[----:B------:R-:W-:Y:S02]  /*6100*/  IMAD R45, R3, R42, R45 ;  /* 0x0000002a032d7224 */ /* 0x000fe400078e022d */
[----:B------:R-:W-:Y:S07]  /*6110*/  IMAD R43, R5, R38, R43 ;  /* 0x00000026052b7224 */ /* 0x000fee00078e022b */
.L_x_111:
[----:B-1----:R-:W-:Y:S01]  /*6120*/  @!P1 ISETP.NE.AND P0, PT, R10, 0x1, PT ;  /* 0x000000010a00980c */ /* 0x002fe20003f05270 */
[----:B------:R-:W-:Y:S01]  /*6130*/  @!P1 IMAD.HI.U32 R0, R45, R12, RZ ;  /* 0x0000000c2d009227 */ /* 0x000fe200078e00ff */
[----:B------:R-:W-:Y:S01]  /*6140*/  @!P1 ISETP.NE.AND P2, PT, R9, 0x1, PT ;  /* 0x000000010900980c */ /* 0x000fe20003f45270 */
[----:B------:R-:W-:Y:S01]  /*6150*/  ULOP3.LUT UP0, URZ, UR48, 0x1b0, URZ, 0xc0, !UPT ;  /* 0x000001b030ff7892 */ /* 0x000fe2000f80c0ff */
[----:B------:R-:W-:Y:S01]  /*6160*/  R2UR UR42, R21 ;  /* 0x00000000152a72ca */ /* 0x000fe200000e0000 */
[----:B------:R-:W-:Y:S01]  /*6170*/  @!P1 IMAD.HI.U32 R3, R43, R11, RZ ;  /* 0x0000000b2b039227 */ /* 0x000fe200078e00ff */
[----:B------:R-:W-:Y:S02]  /*6180*/  @!P1 SHF.R.U32.HI R0, RZ, R13, R0 ;  /* 0x0000000dff009219 */ /* 0x000fe40000011600 */
[----:B------:R-:W-:Y:S01]  /*6190*/  R2UR UR41, R20 ;  /* 0x00000000142972ca */ /* 0x000fe200000e0000 */
[----:B------:R-:W-:Y:S01]  /*61a0*/  VIADD R112, R112, 0x1 ;  /* 0x0000000170707836 */ /* 0x000fe20000000000 */
[----:B------:R-:W-:Y:S02]  /*61b0*/  @!P1 SHF.R.U32.HI R2, RZ, R14, R3 ;  /* 0x0000000eff029219 */ /* 0x000fe40000011603 */
[----:B------:R-:W-:Y:S02]  /*61c0*/  @!P1 SEL R3, R45, R0, !P2 ;  /* 0x000000002d039207 */ /* 0x000fe40005000000 */
[----:B------:R-:W-:Y:S02]  /*61d0*/  @!P1 SEL R2, R43, R2, !P0 ;  /* 0x000000022b029207 */ /* 0x000fe40004000000 */
[----:B------:R-:W-:Y:S01]  /*61e0*/  @P4 SHF.R.U32.HI R103, RZ, 0x10, R17 ;  /* 0x00000010ff674819 */ /* 0x000fe20000011611 */
[----:B------:R-:W-:Y:S02]  /*61f0*/  USHF.L.U32 UR42, UR42, 0x6, URZ ;  /* 0x000000062a2a7899 */ /* 0x000fe400080006ff */
[----:B------:R-:W-:Y:S02]  /*6200*/  @!P1 IMAD.IADD R0, R2, 0x1, -R3 ;  /* 0x0000000102009824 */ /* 0x000fe400078e0a03 */
[----:B------:R-:W-:Y:S01]  /*6210*/  @!P1 IMAD.IADD R2, R3, 0x1, -R2 ;  /* 0x0000000103029824 */ /* 0x000fe200078e0a02 */
[----:B------:R-:W-:Y:S01]  /*6220*/  USHF.L.U32 UR41, UR41, 0x7, URZ ;  /* 0x0000000729297899 */ /* 0x000fe200080006ff */
[----:B------:R-:W-:Y:S02]  /*6230*/  @!P1 IMAD R45, R0, R9, R45 ;  /* 0x00000009002d9224 */ /* 0x000fe400078e022d */
[----:B------:R-:W-:Y:S01]  /*6240*/  @!P1 IMAD R43, R2, R10, R43 ;  /* 0x0000000a022b9224 */ /* 0x000fe200078e022b */
[----:B------:R-:W-:Y:S08]  /*6250*/  BRA.U !UP0, `(.L_x_112) ;  /* 0x0000000108407547 */ /* 0x000ff0000b800000 */
[----:B------:R-:W1:Y:S01]  /*6260*/  LDCU.64 UR8, c[0x4][0x80] ;  /* 0x01001000ff0877ac */ /* 0x000e620008000a00 */
[----:B------:R-:W-:Y:S01]  /*6270*/  MOV R3, 0x0 ;  /* 0x0000000000037802 */ /* 0x000fe20000000f00 */
[----:B------:R-:W-:Y:S02]  /*6280*/  HFMA2 R12, -RZ, RZ, 0, 5.9604644775390625e-08 ;  /* 0x00000001ff0c7431 */ /* 0x000fe400000001ff */
[----:B------:R-:W-:Y:S02]  /*6290*/  IMAD.MOV.U32 R8, RZ, RZ, 0x70 ;  /* 0x00000070ff087424 */ /* 0x000fe400078e00ff */
[----:B------:R-:W-:Y:S01]  /*62a0*/  IMAD.MOV.U32 R13, RZ, RZ, RZ ;  /* 0x000000ffff0d7224 */ /* 0x000fe200078e00ff */
[----:B------:R-:W2:Y:S01]  /*62b0*/  LDCU.64 UR6, c[0x4][0x88] ;  /* 0x01001100ff0677ac */ /* 0x000ea20008000a00 */
[----:B------:R-:W3:Y:S01]  /*62c0*/  LDC.64 R2, c[0x4][R3] ;  /* 0x0100000003027b82 */ /* 0x000ee20000000a00 */
[----:B------:R-:W4:Y:S01]  /*62d0*/  LDCU.64 UR4, c[0x4][0x8] ;  /* 0x01000100ff0477ac */ /* 0x000f220008000a00 */
[----:B-1----:R-:W-:Y:S01]  /*62e0*/  MOV R5, UR9 ;  /* 0x0000000900057c02 */ /* 0x002fe20008000f00 */
[----:B------:R-:W-:Y:S01]  /*62f0*/  IMAD.U32 R4, RZ, RZ, UR8 ;  /* 0x00000008ff047e24 */ /* 0x000fe2000f8e00ff */
[----:B--2---:R-:W-:Y:S01]  /*6300*/  MOV R7, UR7 ;  /* 0x0000000700077c02 */ /* 0x004fe20008000f00 */
[----:B------:R-:W-:Y:S01]  /*6310*/  IMAD.U32 R6, RZ, RZ, UR6 ;  /* 0x00000006ff067e24 */ /* 0x000fe2000f8e00ff */
[----:B----4-:R-:W-:Y:S01]  /*6320*/  MOV R11, UR5 ;  /* 0x00000005000b7c02 */ /* 0x010fe20008000f00 */
[----:B------:R-:W-:Y:S02]  /*6330*/  IMAD.U32 R10, RZ, RZ, UR4 ;  /* 0x00000004ff0a7e24 */ /* 0x000fe4000f8e00ff */
[----:B------:R-:W-:Y:S07]  /*6340*/  LEPC R20, `(.L_x_112) ;  /* 0x000000001014794e */ /* 0x000fee0000000000 */
[----:B---3-5:R-:W-:Y:S05]  /*6350*/  CALL.ABS.NOINC R2 ;  /* 0x0000000002007343 */ /* 0x028fea0003c00000 */
.L_x_112:
[----:B------:R-:W-:Y:S01]  /*6360*/  LOP3.LUT P0, RZ, R109, 0x1b0, RZ, 0xc0, !PT ;  /* 0x000001b06dff7812 */ /* 0x000fe2000780c0ff */
[----:B------:R-:W-:Y:S11]  /*6370*/  BSSY.RECONVERGENT B6, `(.L_x_113) ;  /* 0x0000013000067945 */ /* 0x000ff60003800200 */
[----:B------:R-:W-:Y:S01]  /*6380*/  @!UPT UIADD3 URZ, UPT, UPT, URZ, URZ, URZ ;  /* 0x000000fffffff290 */ /* 0x000fe2000fffe0ff */
[----:B------:R-:W-:Y:S05]  /*6390*/  @!P0 BRA `(.L_x_114) ;  /* 0x0000000000408947 */ /* 0x000fea0003800000 */
        /* <DEDUP_REMOVED lines=16> */
.L_x_114:
[----:B------:R-:W-:Y:S05]  /*64a0*/  BSYNC.RECONVERGENT B6 ;  /* 0x0000000000067941 */ /* 0x000fea0003800200 */
.L_x_113:
[----:B------:R-:W-:Y:S01]  /*64b0*/  ISETP.NE.U32.AND P4, PT, R90, RZ, PT ;  /* 0x000000ff5a00720c */ /* 0x000fe20003f85070 */
[----:B------:R-:W-:Y:S01]  /*64c0*/  UISETP.NE.AND UP2, UPT, UR50, URZ, UPT ;  /* 0x000000ff3200728c */ /* 0x000fe2000bf45270 */
[----:B------:R-:W-:Y:S01]  /*64d0*/  ISETP.NE.U32.AND P2, PT, RZ, UR38, PT ;  /* 0x00000026ff007c0c */ /* 0x000fe2000bf45070 */
[----:B------:R-:W-:Y:S01]  /*64e0*/  UISETP.NE.U32.AND UP1, UPT, UR44, URZ, UPT ;  /* 0x000000ff2c00728c */ /* 0x000fe2000bf25070 */
[----:B------:R-:W-:Y:S01]  /*64f0*/  ISETP.NE.AND.EX P4, PT, R91, RZ, PT, P4 ;  /* 0x000000ff5b00720c */ /* 0x000fe20003f85340 */
[----:B------:R-:W-:Y:S01]  /*6500*/  UPLOP3.LUT UP0, UPT, UPT, UPT, UPT, 0x40, 0x4 ;  /* 0x000000000004789c */ /* 0x000fe20003f0e870 */
[----:B------:R-:W-:Y:S01]  /*6510*/  ISETP.NE.AND.EX P2, PT, RZ, UR39, PT, P2 ;  /* 0x00000027ff007c0c */ /* 0x000fe2000bf45320 */
[----:B------:R-:W-:Y:S01]  /*6520*/  UISETP.NE.AND.EX UP1, UPT, UR45, URZ, UPT, UP1 ;  /* 0x000000ff2d00728c */ /* 0x000fe2000bf25310 */
[----:B------:R-:W-:Y:S04]  /*6530*/  PLOP3.LUT P1, PT, PT, PT, UP2, 0x80, 0x8 ;  /* 0x000000000008781c */ /* 0x000fe80003f2f028 */
[----:B------:R-:W-:Y:S06]  /*6540*/  @UP2 UPLOP3.LUT UP0, UPT, UPT, UPT, UP1, 0x80, 0x8 ;  /* 0x000000000008289c */ /* 0x000fec0003f0f010 */
[----:B------:R-:W-:Y:S01]  /*6550*/  PLOP3.LUT P0, PT, PT, PT, UP0, 0x80, 0x8 ;  /* 0x000000000008781c */ /* 0x000fe20003f0f008 */
[----:B------:R-:W-:Y:S01]  /*6560*/  @!UPT UIADD3 URZ, UPT, UPT, URZ, URZ, URZ ;  /* 0x000000fffffff290 */ /* 0x000fe2000fffe0ff */
[----:B------:R-:W-:Y:S11]  /*6570*/  BRA.U !UP1, `(.L_x_115) ;  /* 0x0000000109387547 */ /* 0x000ff6000b800000 */
[----:B------:R-:W-:Y:S01]  /*6580*/  UISETP.NE.U32.AND UP0, UPT, UR38, URZ, UPT ;  /* 0x000000ff2600728c */ /* 0x000fe2000bf05070 */
[----:B------:R-:W-:Y:S02]  /*6590*/  HFMA2 R0, -RZ, RZ, 0, 5.9604644775390625e-08 ;  /* 0x00000001ff007431 */ /* 0x000fe400000001ff */
[----:B------:R-:W-:Y:S01]  /*65a0*/  IMAD.MOV.U32 R95, RZ, RZ, 0x1 ;  /* 0x00000001ff5f7424 */ /* 0x000fe200078e00ff */
[----:B------:R-:W-:Y:S06]  /*65b0*/  UISETP.NE.AND.EX UP0, UPT, UR39, URZ, UPT, UP0 ;  /* 0x000000ff2700728c */ /* 0x000fec000bf05300 */
[----:B------:R-:W-:Y:S05]  /*65c0*/  PLOP3.LUT P3, PT, PT, PT, UP0, 0x80, 0x8 ;  /* 0x000000000008781c */ /* 0x000fea0003f6f008 */
[----:B------:R-:W1:Y:S01]  /*65d0*/  @UP0 LDCU.64 UR6, c[0x0][0x888] ;  /* 0x00011100ff0607ac */ /* 0x000e620008000a00 */
[----:B------:R-:W-:Y:S07]  /*65e0*/  @UP0 UIMAD UR4, UR36, UR44, URZ ;  /* 0x0000002c240402a4 */ /* 0x000fee000f8e02ff */
[----:B------:R-:W-:Y:S01]  /*65f0*/  @!P3 PRMT R95, R0, 0x7610, R95 ;  /* 0x00007610005fb816 */ /* 0x000fe2000000005f */
[----:B-1----:R-:W-:Y:S03]  /*6600*/  @UP0 UIMAD.WIDE UR6, UR4, 0x4, UR6 ;  /* 0x00000004040608a5 */ /* 0x002fe6000f8e0206 */
[----:B------:R-:W1:Y:S03]  /*6610*/  @!UP0 LDCU UR4, c[0x0][0x880] ;  /* 0x00011000ff0487ac */ /* 0x000e660008000800 */
[----:B------:R-:W-:Y:S01]  /*6620*/  IMAD.U32 R2, RZ, RZ, UR6 ;  /* 0x00000006ff027e24 */ /* 0x000fe2000f8e00ff */
[----:B------:R-:W-:Y:S05]  /*6630*/  MOV R3, UR7 ;  /* 0x0000000700037c02 */ /* 0x000fea0008000f00 */
[----:B-----5:R2:W5:Y:S02]  /*6640*/  @P3 LDG.E R49, desc[UR46][R2.64] ;  /* 0x0000002e02313981 */ /* 0x020564000c1e1900 */
[----:B-12---:R-:W-:Y:S02]  /*6650*/  @!P3 IMAD.U32 R49, RZ, RZ, UR4 ;  /* 0x00000004ff31be24 */ /* 0x006fe4000f8e00ff */
.L_x_115:
[----:B------:R-:W-:Y:S05]  /*6660*/  @!P4 BRA `(.L_x_116) ;  /* 0x000000000020c947 */ /* 0x000fea0003800000 */
[----:B------:R-:W-:Y:S04]  /*6670*/  ISETP.NE.U32.AND P3, PT, R88, RZ, PT ;  /* 0x000000ff5800720c */ /* 0x000fe80003f65070 */
[----:B------:R-:W-:Y:S11]  /*6680*/  ISETP.NE.AND.EX P3, PT, R89, RZ, PT, P3 ;  /* 0x000000ff5900720c */ /* 0x000ff60003f65330 */
[----:B------:R-:W-:Y:S02]  /*6690*/  @!UPT UIADD3 URZ, UPT, UPT, URZ, URZ, URZ ;  /* 0x000000fffffff290 */ /* 0x000fe4000fffe0ff */
[----:B------:R-:W1:Y:S01]  /*66a0*/  @P3 LDC.64 R2, c[0x0][0x8a8] ;  /* 0x00022a00ff023b82 */ /* 0x000e620000000a00 */
[----:B------:R-:W-:Y:S04]  /*66b0*/  @P3 IMAD R0, R90, UR36, RZ ;  /* 0x000000245a003c24 */ /* 0x000fe8000f8e02ff */
[----:B-1----:R-:W-:Y:S05]  /*66c0*/  @P3 IMAD.WIDE R2, R0, 0x4, R2 ;  /* 0x0000000400023825 */ /* 0x002fea00078e0202 */
[----:B-----5:R1:W5:Y:S02]  /*66d0*/  @P3 LDG.E R47, desc[UR46][R2.64] ;  /* 0x0000002e022f3981 */ /* 0x020364000c1e1900 */
[----:B-1----:R-:W2:Y:S02]  /*66e0*/  @!P3 LDC R47, c[0x0][0x8a0] ;  /* 0x00022800ff2fbb82 */ /* 0x002ea40000000800 */
.L_x_116:
[----:B-----5:R-:W-:Y:S01]  /*66f0*/  FSETP.NEU.AND P4, PT, R49, RZ, PT ;  /* 0x000000ff3100720b */ /* 0x020fe20003f8d000 */
[----:B------:R-:W-:Y:S01]  /*6700*/  BSSY B1, `(.L_x_117) ;  /* 0x0000042000017945 */ /* 0x000fe20003800000 */
[----:B------:R-:W-:Y:S01]  /*6710*/  SEL R7, RZ, 0xffffffff, P2 ;  /* 0xffffffffff077807 */ /* 0x000fe20001000000 */
[----:B------:R-:W-:Y:S01]  /*6720*/  IMAD.MOV.U32 R115, RZ, RZ, 0x1 ;  /* 0x00000001ff737424 */ /* 0x000fe200078e00ff */
[----:B------:R-:W-:Y:S02]  /*6730*/  LOP3.LUT P3, RZ, R95, 0xff, RZ, 0xc0, !PT ;  /* 0x000000ff5fff7812 */ /* 0x000fe4000786c0ff */
[----:B------:R-:W-:Y:S02]  /*6740*/  CS2R R86, SRZ ;  /* 0x0000000000567805 */ /* 0x000fe4000001ff00 */
[----:B------:R-:W-:Y:S02]  /*6750*/  @P1 SEL R4, RZ, 0xffffffff, P4 ;  /* 0xffffffffff041807 */ /* 0x000fe40002000000 */
[----:B------:R-:W-:Y:S02]  /*6760*/  CS2R R84, SRZ ;  /* 0x0000000000547805 */ /* 0x000fe4000001ff00 */
[----:B------:R-:W-:Y:S02]  /*6770*/  LEA R0, R105, UR49, 0x3 ;  /* 0x0000003169007c11 */ /* 0x000fe4000f8e18ff */
[----:B------:R-:W-:Y:S02]  /*6780*/  CS2R R82, SRZ ;  /* 0x0000000000527805 */ /* 0x000fe4000001ff00 */
[----:B------:R-:W-:Y:S02]  /*6790*/  @P0 SEL R4, R7, R4, !P3 ;  /* 0x0000000407040207 */ /* 0x000fe40005800000 */
[----:B------:R-:W-:Y:S02]  /*67a0*/  CS2R R80, SRZ ;  /* 0x0000000000507805 */ /* 0x000fe4000001ff00 */
[----:B------:R-:W-:Y:S02]  /*67b0*/  LEA R113, R44, UR49, 0x3 ;  /* 0x000000312c717c11 */ /* 0x000fe4000f8e18ff */
[----:B------:R-:W-:Y:S02]  /*67c0*/  @P1 LOP3.LUT R4, R4, 0x1, RZ, 0xc0, !PT ;  /* 0x0000000104041812 */ /* 0x000fe400078ec0ff */
[----:B------:R-:W-:Y:S02]  /*67d0*/  SHF.L.U32 R2, R107, 0x1f, RZ ;  /* 0x0000001f6b027819 */ /* 0x000fe400000006ff */
[----:B------:R-:W-:Y:S02]  /*67e0*/  ISETP.NE.U32.OR P6, PT, R4, 0x1, !P1 ;  /* 0x000000010400780c */ /* 0x000fe40004fc5470 */
[----:B------:R-:W-:Y:S02]  /*67f0*/  PLOP3.LUT P2, PT, PT, PT, UP1, 0x80, 0x8 ;  /* 0x000000000008781c */ /* 0x000fe40003f4f018 */
[----:B------:R-:W-:Y:S02]  /*6800*/  LEA.HI R5, R44, R44, RZ, 0x1 ;  /* 0x0000002c2c057211 */ /* 0x000fe400078f08ff */
[----:B------:R-:W-:Y:S02]  /*6810*/  SEL R4, RZ, 0xffffffff, P4 ;  /* 0xffffffffff047807 */ /* 0x000fe40002000000 */
[----:B------:R-:W-:Y:S01]  /*6820*/  P2R R114, PR, RZ, 0x40 ;  /* 0x00000040ff727803 */ /* 0x000fe20000000000 */
[C---:B------:R-:W-:Y:S01]  /*6830*/  IMAD.SHL.U32 R3, R5.reuse, 0x40, RZ ;  /* 0x0000004005037824 */ /* 0x040fe200078e00ff */
[----:B------:R-:W-:Y:S03]  /*6840*/  LOP3.LUT R5, R5, 0xffe, RZ, 0xc0, !PT ;  /* 0x00000ffe05057812 */ /* 0x000fe600078ec0ff */
[----:B------:R-:W-:Y:S02]  /*6850*/  @P6 SHF.L.U32 R9, R104, 0x1f, RZ ;  /* 0x0000001f68096819 */ /* 0x000fe400000006ff */
[----:B------:R-:W-:Y:S01]  /*6860*/  @P2 SEL R4, R7, R4, !P3 ;  /* 0x0000000407042207 */ /* 0x000fe20005800000 */
[----:B------:R-:W-:Y:S01]  /*6870*/  IMAD.IADD R48, R44, 0x1, -R5 ;  /* 0x000000012c307824 */ /* 0x000fe200078e0a05 */
[----:B------:R-:W1:Y:S01]  /*6880*/  @P6 SYNCS.PHASECHK.TRANS64.TRYWAIT P1, [R0+URZ+0x220], R9 ;  /* 0x00022009000065a7 */ /* 0x000e6200080211ff */
[----:B------:R-:W-:Y:S02]  /*6890*/  LOP3.LUT R3, R3, 0xffffff80, RZ, 0xc0, !PT ;  /* 0xffffff8003037812 */ /* 0x000fe400078ec0ff */
[----:B------:R-:W-:Y:S03]  /*68a0*/  LOP3.LUT R4, R4, 0x1, RZ, 0xc0, !PT ;  /* 0x0000000104047812 */ /* 0x000fe600078ec0ff */
[----:B------:R-:W-:Y:S01]  /*68b0*/  IMAD.IADD R3, R46, 0x1, R3 ;  /* 0x000000012e037824 */ /* 0x000fe200078e0203 */
[----:B------:R-:W-:Y:S03]  /*68c0*/  ISETP.NE.U32.AND P5, PT, R4, 0x1, PT ;  /* 0x000000010400780c */ /* 0x000fe60003fa5070 */
[----:B------:R-:W-:Y:S01]  /*68d0*/  IMAD R48, R48, 0x100000, R3 ;  /* 0x0010000030307824 */ /* 0x000fe200078e0203 */
[----:B------:R-:W-:Y:S01]  /*68e0*/  P2R R124, PR, RZ, 0x20 ;  /* 0x00000020ff7c7803 */ /* 0x000fe20000000000 */
[----:B------:R3:W4:Y:S01]  /*68f0*/  SYNCS.PHASECHK.TRANS64.TRYWAIT P0, [R113+URZ+0x270], R2 ;  /* 0x00027002710075a7 */ /* 0x00072200080011ff */
[----:B-1----:R-:W-:Y:S01]  /*6900*/  @P6 SEL R115, RZ, 0x1, !P1 ;  /* 0x00000001ff736807 */ /* 0x002fe20004800000 */
[----:B---3--:R-:W-:Y:S06]  /*6910*/  @!P6 BRA `(.L_x_118) ;  /* 0x000000000080e947 */ /* 0x008fec0003800000 */
[----:B------:R-:W-:Y:S01]  /*6920*/  @P5 IMAD R5, R105, 0x1000, R100 ;  /* 0x0000100069055824 */ /* 0x000fe200078e0264 */
[----:B------:R-:W-:Y:S01]  /*6930*/  ISETP.NE.AND P1, PT, R115, RZ, PT ;  /* 0x000000ff7300720c */ /* 0x000fe20003f25270 */
[----:B------:R-:W-:Y:S01]  /*6940*/  BSSY B0, `(.L_x_119) ;  /* 0x000000b000007945 */ /* 0x000fe20003800000 */
[----:B------:R-:W-:Y:S01]  /*6950*/  CS2R R82, SRZ ;  /* 0x0000000000527805 */ /* 0x000fe2000001ff00 */
[----:B------:R-:W-:Y:S01]  /*6960*/  @P5 VIADD R4, R5, UR49 ;  /* 0x0000003105045c36 */ /* 0x000fe20008000000 */
[----:B------:R-:W-:Y:S02]  /*6970*/  CS2R R80, SRZ ;  /* 0x0000000000507805 */ /* 0x000fe4000001ff00 */
[----:B------:R-:W-:Y:S02]  /*6980*/  CS2R R86, SRZ ;  /* 0x0000000000567805 */ /* 0x000fe4000001ff00 */
[----:B------:R-:W-:Y:S01]  /*6990*/  CS2R R84, SRZ ;  /* 0x0000000000547805 */ /* 0x000fe2000001ff00 */
[----:B------:R-:W-:Y:S04]  /*69a0*/  @P5 IMAD R4, R108, -0x10, R4 ;  /* 0xfffffff06c045824 */ /* 0x000fe800078e0204 */
[----:B------:R-:W-:Y:S05]  /*69b0*/  @P1 BRA `(.L_x_120) ;  /* 0x00000000000c1947 */ /* 0x000fea0003800000 */
[----:B------:R-:W-:Y:S04]  /*69c0*/  SHF.L.U32 R3, R104, 0x1f, RZ ;  /* 0x0000001f68037819 */ /* 0x000fe800000006ff */
[----:B------:R-:W1:Y:S02]  /*69d0*/  SYNCS.PHASECHK.TRANS64.TRYWAIT P1, [R0+URZ+0x220], R3 ;  /* 0x00022003000075a7 */ /* 0x000e6400080211ff */
[----:B-1----:R-:W-:Y:S05]  /*69e0*/  @!P1 BRA `(.L_x_121) ;  /* 0x0000002c00c09947 */ /* 0x002fea0003800000 */
.L_x_120:
[----:B------:R-:W-:Y:S05]  /*69f0*/  BSYNC B0 ;  /* 0x0000000000007941 */ /* 0x000fea0003800000 */
.L_x_119:
[----:B------:R-:W-:Y:S01]  /*6a00*/  ISETP.NE.AND P1, PT, R124, RZ, PT ;  /* 0x000000ff7c00720c */ /* 0x000fe20003f25270 */
[----:B-1----:R-:W-:Y:S02]  /*6a10*/  VIADD R3, R0, 0x230 ;  /* 0x0000023000037836 */ /* 0x002fe40000000000 */
[----:B------:R-:W-:Y:S02]  /*6a20*/  IMAD.U32 R0, RZ, RZ, UR37 ;  /* 0x00000025ff007e24 */ /* 0x000fe4000f8e00ff */
[----:B------:R-:W-:Y:S03]  /*6a30*/  VIADD R105, R105, 0x1 ;  /* 0x0000000169697836 */ /* 0x000fe60000000000 */
[----:B------:R-:W-:Y:S05]  /*6a40*/  PRMT R0, R0, 0x654, R3 ;  /* 0x0000065400007816 */ /* 0x000fea0000000003 */
[----:B------:R1:W3:Y:S04]  /*6a50*/  @P1 LDS.128 R80, [R5+UR49+0x400] ;  /* 0x0004003105501984 */ /* 0x0002e80008000c00 */
[----:B------:R1:W1:Y:S01]  /*6a60*/  @P1 LDS.128 R84, [R4+0x410] ;  /* 0x0004100004541984 */ /* 0x0002620000000c00 */
[C---:B------:R-:W-:Y:S01]  /*6a70*/  ISETP.NE.AND P1, PT, R105.reuse, 0x2, PT ;  /* 0x000000026900780c */ /* 0x040fe20003f25270 */
[----:B------:R-:W-:Y:S01]  /*6a80*/  @!PT LDS RZ, [RZ] ;  /* 0x00000000fffff984 */ /* 0x000fe20000000800 */
[----:B------:R-:W-:Y:S01]  /*6a90*/  @!PT LDS RZ, [RZ] ;  /* 0x00000000fffff984 */ /* 0x000fe20000000800 */
[----:B------:R-:W-:Y:S01]  /*6aa0*/  @!PT LDS RZ, [RZ] ;  /* 0x00000000fffff984 */ /* 0x000fe20000000800 */
[----:B------:R-:W-:Y:S01]  /*6ab0*/  @!PT LDS RZ, [RZ] ;  /* 0x00000000fffff984 */ /* 0x000fe20000000800 */
[----:B------:R5:W-:Y:S06]  /*6ac0*/  MEMBAR.ALL.CTA ;  /* 0x0000000000007992 */ /* 0x000bec0000008000 */
[----:B-----5:R-:W5:Y:S01]  /*6ad0*/  FENCE.VIEW.ASYNC.S ;  /* 0x00000000000073c6 */ /* 0x020f620000000000 */
[----:B------:R-:W-:Y:S02]  /*6ae0*/  SEL R3, RZ, 0x1, P1 ;  /* 0x00000001ff037807 */ /* 0x000fe40000800000 */
[----:B------:R-:W-:Y:S02]  /*6af0*/  SEL R105, R105, RZ, P1 ;  /* 0x000000ff69697207 */ /* 0x000fe40000800000 */
[----:B------:R-:W-:Y:S01]  /*6b00*/  LOP3.LUT R104, R104, R3, RZ, 0x3c, !PT ;  /* 0x0000000368687212 */ /* 0x000fe200078e3cff */
[----:B-----5:R1:W-:Y:S06]  /*6b10*/  SYNCS.ARRIVE.TRANS64.RED.A1T0 RZ, [R0+URZ], RZ ;  /* 0x000000ff00ff79a7 */ /* 0x0203ec00081004ff */
.L_x_118:
[----:B------:R-:W-:Y:S05]  /*6b20*/  BSYNC B1 ;  /* 0x0000000000017941 */ /* 0x000fea0003800000 */
.L_x_117:
[----:B-1----:R-:W-:Y:S04]  /*6b30*/  SHF.R.U32.HI R0, RZ, 0x15, R48 ;  /* 0x00000015ff007819 */ /* 0x002fe80000011630 */
[----:B------:R-:W-:Y:S01]  /*6b40*/  LOP3.LUT P1, RZ, R0, 0x3, R101, 0x48, !PT ;  /* 0x0000000300ff7812 */ /* 0x000fe20007824865 */
[----:B------:R-:W-:Y:S01]  /*6b50*/  @!UPT UIADD3 URZ, UPT, UPT, URZ, URZ, URZ ;  /* 0x000000fffffff290 */ /* 0x000fe2000fffe0ff */
[----:B----4-:R-:W-:Y:S11]  /*6b60*/  @P0 BRA `(.L_x_122) ;  /* 0x0000000000080947 */ /* 0x010ff60003800000 */
[----:B------:R-:W1:Y:S02]  /*6b70*/  SYNCS.PHASECHK.TRANS64.TRYWAIT P0, [R113+URZ+0x270], R2 ;  /* 0x00027002710075a7 */ /* 0x000e6400080011ff */
[----:B-1----:R-:W-:Y:S05]  /*6b80*/  @!P0 BRA `(.L_x_123) ;  /* 0x0000002c006c8947 */ /* 0x002fea0003800000 */
.L_x_122:
[----:B------:R-:W-:Y:S05]  /*6b90*/  @!P1 BRA `(.L_x_124) ;  /* 0x0000000000409947 */ /* 0x000fea0003800000 */
[----:B------:R-:W4:Y:S01]  /*6ba0*/  LDCU.64 UR8, c[0x4][0x70] ;  /* 0x01000e00ff0877ac */ /* 0x000f220008000a00 */
[----:B------:R-:W-:Y:S01]  /*6bb0*/  MOV R3, 0x0 ;  /* 0x0000000000037802 */ /* 0x000fe20000000f00 */
[----:B------:R-:W-:Y:S02]  /*6bc0*/  HFMA2 R12, -RZ, RZ, 0, 5.9604644775390625e-08 ;  /* 0x00000001ff0c7431 */ /* 0x000fe400000001ff */
[----:B------:R-:W-:Y:S02]  /*6bd0*/  IMAD.MOV.U32 R8, RZ, RZ, 0x192 ;  /* 0x00000192ff087424 */ /* 0x000fe400078e00ff */
[----:B------:R-:W-:Y:S01]  /*6be0*/  IMAD.MOV.U32 R13, RZ, RZ, RZ ;  /* 0x000000ffff0d7224 */ /* 0x000fe200078e00ff */
[----:B------:R-:W5:Y:S01]  /*6bf0*/  LDCU.64 UR6, c[0x4][0x78] ;  /* 0x01000f00ff0677ac */ /* 0x000f620008000a00 */
[----:B-1----:R-:W1:Y:S01]  /*6c00*/  LDC.64 R2, c[0x4][R3] ;  /* 0x0100000003027b82 */ /* 0x002e620000000a00 */
[----:B------:R-:W2:Y:S01]  /*6c10*/  LDCU.64 UR4, c[0x4][0x10] ;  /* 0x01000200ff0477ac */ /* 0x000ea20008000a00 */
[----:B----4-:R-:W-:Y:S01]  /*6c20*/  MOV R5, UR9 ;  /* 0x0000000900057c02 */ /* 0x010fe20008000f00 */
[----:B------:R-:W-:Y:S01]  /*6c30*/  IMAD.U32 R4, RZ, RZ, UR8 ;  /* 0x00000008ff047e24 */ /* 0x000fe2000f8e00ff */
[----:B-----5:R-:W-:Y:S01]  /*6c40*/  MOV R7, UR7 ;  /* 0x0000000700077c02 */ /* 0x020fe20008000f00 */
[----:B------:R-:W-:Y:S01]  /*6c50*/  IMAD.U32 R6, RZ, RZ, UR6 ;  /* 0x00000006ff067e24 */ /* 0x000fe2000f8e00ff */
[----:B--2---:R-:W-:Y:S01]  /*6c60*/  MOV R11, UR5 ;  /* 0x00000005000b7c02 */ /* 0x004fe20008000f00 */
[----:B------:R-:W-:Y:S02]  /*6c70*/  IMAD.U32 R10, RZ, RZ, UR4 ;  /* 0x00000004ff0a7e24 */ /* 0x000fe4000f8e00ff */
[----:B------:R-:W-:Y:S07]  /*6c80*/  LEPC R20, `(.L_x_124) ;  /* 0x000000001014794e */ /* 0x000fee0000000000 */
[----:B-1-3--:R-:W-:Y:S05]  /*6c90*/  CALL.ABS.NOINC R2 ;  /* 0x0000000002007343 */ /* 0x00afea0003c00000 */
.L_x_124:
[-C--:B---3--:R-:W-:Y:S01]  /*6ca0*/  F2FP.F16.E5M2.UNPACK_B R51, R80.reuse ;  /* 0x00000050ff33723e */ /* 0x088fe200020004ff */
[----:B------:R-:W-:Y:S05]  /*6cb0*/  WARPSYNC.ALL ;  /* 0x0000000000007948 */ /* 0x000fea0003800000 */
[----:B------:R-:W-:Y:S01]  /*6cc0*/  R2UR UR4, R48 ;  /* 0x00000000300472ca */ /* 0x000fe200000e0000 */
[--C-:B------:R-:W-:Y:S01]  /*6cd0*/  HADD2.F32 R50, -RZ, R51.reuse.H0_H0 ;  /* 0x20000033ff327230 */ /* 0x100fe20000004100 */
[----:B------:R-:W-:Y:S01]  /*6ce0*/  F2FP.F16.E5M2.UNPACK_B R53, R80.H1 ;  /* 0x00000050ff35723e */ /* 0x000fe200030004ff */
[----:B------:R-:W-:Y:S01]  /*6cf0*/  HADD2.F32 R51, -RZ, R51.H1_H1 ;  /* 0x30000033ff337230 */ /* 0x000fe20000004100 */
[-C--:B------:R-:W-:Y:S01]  /*6d00*/  F2FP.F16.E5M2.UNPACK_B R55, R81.reuse ;  /* 0x00000051ff37723e */ /* 0x080fe200020004ff */
[----:B------:R-:W-:Y:S01]  /*6d10*/  BSSY.RECONVERGENT B0, `(.L_x_125) ;  /* 0x0000099000007945 */ /* 0x000fe20003800200 */
[----:B------:R-:W-:Y:S01]  /*6d20*/  F2FP.F16.E5M2.UNPACK_B R57, R81.H1 ;  /* 0x00000051ff39723e */ /* 0x000fe200030004ff */
[--C-:B------:R-:W-:Y:S01]  /*6d30*/  HADD2.F32 R52, -RZ, R53.reuse.H0_H0 ;  /* 0x20000035ff347230 */ /* 0x100fe20000004100 */
[-C--:B------:R-:W-:Y:S01]  /*6d40*/  F2FP.F16.E5M2.UNPACK_B R59, R82.reuse ;  /* 0x00000052ff3b723e */ /* 0x080fe200020004ff */
[----:B------:R-:W-:Y:S01]  /*6d50*/  HADD2.F32 R54, -RZ, R53.H1_H1 ;  /* 0x30000035ff367230 */ /* 0x000fe20000004100 */
[----:B------:R-:W-:Y:S01]  /*6d60*/  F2FP.F16.E5M2.UNPACK_B R61, R82.H1 ;  /* 0x00000052ff3d723e */ /* 0x000fe200030004ff */
[--C-:B------:R-:W-:Y:S01]  /*6d70*/  HADD2.F32 R53, -RZ, R55.reuse.H0_H0 ;  /* 0x20000037ff357230 */ /* 0x100fe20000004100 */
[-C--:B------:R-:W-:Y:S01]  /*6d80*/  F2FP.F16.E5M2.UNPACK_B R63, R83.reuse ;  /* 0x00000053ff3f723e */ /* 0x080fe200020004ff */
[----:B------:R-:W-:Y:S01]  /*6d90*/  LDTM.16dp32bit_t0_t15.x32 R4, tmem[UR4] ;  /* 0x00000004000479ee */ /* 0x000fe20008a80000 */
[----:B------:R-:W2:Y:S01]  /*6da0*/  LDTM.16dp32bit_t16_t31.x32 R4, tmem[UR4+0x20] ;  /* 0x00002004000479ee */ /* 0x000ea20008aa0000 */
[----:B------:R-:W-:Y:S01]  /*6db0*/  SHF.L.U32 R125, R102, 0x4, RZ ;  /* 0x00000004667d7819 */ /* 0x000fe200000006ff */
[----:B------:R-:W-:Y:S01]  /*6dc0*/  HADD2.F32 R56, -RZ, R55.H1_H1 ;  /* 0x30000037ff387230 */ /* 0x000fe20000004100 */
[----:B------:R-:W-:Y:S01]  /*6dd0*/  ISETP.NE.AND P6, PT, R114, RZ, PT ;  /* 0x000000ff7200720c */ /* 0x000fe20003fc5270 */
[----:B------:R-:W-:Y:S01]  /*6de0*/  HADD2.F32 R60, -RZ, R59.H1_H1 ;  /* 0x3000003bff3c7230 */ /* 0x000fe20000004100 */
[----:B------:R-:W-:Y:S01]  /*6df0*/  IADD3 R114, PT, PT, R100, UR49, RZ ;  /* 0x0000003164727c10 */ /* 0x000fe2000fffe0ff */
[----:B------:R-:W-:Y:S01]  /*6e00*/  HADD2.F32 R64, -RZ, R63.H1_H1 ;  /* 0x3000003fff407230 */ /* 0x000fe20000004100 */
[----:B------:R-:W-:Y:S01]  /*6e10*/  F2FP.F16.E5M2.UNPACK_B R65, R83.H1 ;  /* 0x00000053ff41723e */ /* 0x000fe200030004ff */
[--C-:B------:R-:W-:Y:S01]  /*6e20*/  HADD2.F32 R55, -RZ, R57.reuse.H0_H0 ;  /* 0x20000039ff377230 */ /* 0x100fe20000004100 */
[----:B------:R-:W-:Y:S01]  /*6e30*/  IADD3 R114, PT, PT, R114, R125, RZ ;  /* 0x0000007d72727210 */ /* 0x000fe20007ffe0ff */
[----:B------:R-:W-:Y:S01]  /*6e40*/  HADD2.F32 R58, -RZ, R57.H1_H1 ;  /* 0x30000039ff3a7230 */ /* 0x000fe20000004100 */
[-C--:B------:R-:W-:Y:S01]  /*6e50*/  F2FP.F16.E5M2.UNPACK_B R67, R84.reuse ;  /* 0x00000054ff43723e */ /* 0x080fe200020004ff */
[----:B------:R-:W-:Y:S01]  /*6e60*/  HADD2.F32 R57, -RZ, R59.H0_H0 ;  /* 0x2000003bff397230 */ /* 0x000fe20000004100 */
[----:B------:R-:W-:Y:S01]  /*6e70*/  F2FP.F16.E5M2.UNPACK_B R69, R84.H1 ;  /* 0x00000054ff45723e */ /* 0x000fe200030004ff */
[----:B------:R-:W-:Y:S01]  /*6e80*/  HADD2.F32 R59, -RZ, R61.H0_H0 ;  /* 0x2000003dff3b7230 */ /* 0x000fe20000004100 */
[-C--:B------:R-:W-:Y:S01]  /*6e90*/  F2FP.F16.E5M2.UNPACK_B R71, R85.reuse ;  /* 0x00000055ff47723e */ /* 0x080fe200020004ff */
[----:B------:R-:W-:Y:S01]  /*6ea0*/  HADD2.F32 R68, -RZ, R67.H1_H1 ;  /* 0x30000043ff447230 */ /* 0x000fe20000004100 */
[----:B------:R-:W-:Y:S01]  /*6eb0*/  F2FP.F16.E5M2.UNPACK_B R73, R85.H1 ;  /* 0x00000055ff49723e */ /* 0x000fe200030004ff */
[----:B------:R-:W-:Y:S01]  /*6ec0*/  HADD2.F32 R62, -RZ, R61.H1_H1 ;  /* 0x3000003dff3e7230 */ /* 0x000fe20000004100 */
[-C--:B------:R-:W-:Y:S01]  /*6ed0*/  F2FP.F16.E5M2.UNPACK_B R75, R86.reuse ;  /* 0x00000056ff4b723e */ /* 0x080fe200020004ff */
[----:B------:R-:W-:Y:S01]  /*6ee0*/  HADD2.F32 R61, -RZ, R63.H0_H0 ;  /* 0x2000003fff3d7230 */ /* 0x000fe20000004100 */
[----:B------:R-:W-:Y:S01]  /*6ef0*/  F2FP.F16.E5M2.UNPACK_B R77, R86.H1 ;  /* 0x00000056ff4d723e */ /* 0x000fe200030004ff */
[----:B------:R-:W-:Y:S01]  /*6f00*/  HADD2.F32 R72, -RZ, R71.H1_H1 ;  /* 0x30000047ff487230 */ /* 0x000fe20000004100 */
[----:B------:R-:W-:Y:S01]  /*6f10*/  F2FP.F16.E5M2.UNPACK_B R79, R87.H1 ;  /* 0x00000057ff4f723e */ /* 0x000fe200030004ff */
[C---:B--2---:R-:W-:Y:S01]  /*6f20*/  FMUL R0, R47.reuse, R4 ;  /* 0x000000042f007220 */ /* 0x044fe20000400000 */
[C---:B-1----:R-:W-:Y:S01]  /*6f30*/  FMUL R2, R47.reuse, R5 ;  /* 0x000000052f027220 */ /* 0x042fe20000400000 */
[C---:B------:R-:W-:Y:S01]  /*6f40*/  FMUL R4, R47.reuse, R8 ;  /* 0x000000082f047220 */ /* 0x040fe20000400000 */
[----:B------:R-:W-:Y:S01]  /*6f50*/  FMUL R5, R47, R9 ;  /* 0x000000092f057220 */ /* 0x000fe20000400000 */
[C---:B------:R-:W-:Y:S01]  /*6f60*/  FFMA R0, R49.reuse, R50, R0 ;  /* 0x0000003231007223 */ /* 0x040fe20000000000 */
[----:B------:R-:W-:Y:S01]  /*6f70*/  FFMA R2, R49, R51, R2 ;  /* 0x0000003331027223 */ /* 0x000fe20000000002 */
[C---:B------:R-:W-:Y:S01]  /*6f80*/  FMUL R8, R47.reuse, R12 ;  /* 0x0000000c2f087220 */ /* 0x040fe20000400000 */
[C---:B------:R-:W-:Y:S01]  /*6f90*/  FMUL R9, R47.reuse, R13 ;  /* 0x0000000d2f097220 */ /* 0x040fe20000400000 */
[C---:B------:R-:W-:Y:S01]  /*6fa0*/  FMUL R12, R47.reuse, R16 ;  /* 0x000000102f0c7220 */ /* 0x040fe20000400000 */
[C---:B------:R-:W-:Y:S01]  /*6fb0*/  FMUL R13, R47.reuse, R17 ;  /* 0x000000112f0d7220 */ /* 0x040fe20000400000 */
[C---:B------:R-:W-:Y:S01]  /*6fc0*/  FMUL R16, R47.reuse, R20 ;  /* 0x000000142f107220 */ /* 0x040fe20000400000 */
[C---:B------:R-:W-:Y:S01]  /*6fd0*/  FMUL R17, R47.reuse, R21 ;  /* 0x000000152f117220 */ /* 0x040fe20000400000 */
[C---:B------:R-:W-:Y:S01]  /*6fe0*/  FMUL R20, R47.reuse, R24 ;  /* 0x000000182f147220 */ /* 0x040fe20000400000 */
[C---:B------:R-:W-:Y:S01]  /*6ff0*/  FMUL R21, R47.reuse, R25 ;  /* 0x000000192f157220 */ /* 0x040fe20000400000 */
[----:B------:R-:W-:Y:S02]  /*7000*/  HADD2.F32 R76, -RZ, R75.H1_H1 ;  /* 0x3000004bff4c7230 */ /* 0x000fe40000004100 */
[C---:B------:R-:W-:Y:S01]  /*7010*/  FMUL R24, R47.reuse, R28 ;  /* 0x0000001c2f187220 */ /* 0x040fe20000400000 */
[C---:B------:R-:W-:Y:S01]  /*7020*/  FMUL R25, R47.reuse, R29 ;  /* 0x0000001d2f197220 */ /* 0x040fe20000400000 */
[C---:B------:R-:W-:Y:S01]  /*7030*/  FMUL R28, R47.reuse, R32 ;  /* 0x000000202f1c7220 */ /* 0x040fe20000400000 */
[C---:B------:R-:W-:Y:S01]  /*7040*/  FMUL R29, R47.reuse, R33 ;  /* 0x000000212f1d7220 */ /* 0x040fe20000400000 */
[C---:B------:R-:W-:Y:S01]  /*7050*/  FMUL R3, R47.reuse, R6 ;  /* 0x000000062f037220 */ /* 0x040fe20000400000 */
[C---:B------:R-:W-:Y:S01]  /*7060*/  FMUL R7, R47.reuse, R7 ;  /* 0x000000072f077220 */ /* 0x040fe20000400000 */
[C---:B------:R-:W-:Y:S01]  /*7070*/  FMUL R6, R47.reuse, R10 ;  /* 0x0000000a2f067220 */ /* 0x040fe20000400000 */
[----:B------:R-:W-:Y:S01]  /*7080*/  FMUL R11, R47, R11 ;  /* 0x0000000b2f0b7220 */ /* 0x000fe20000400000 */
[C---:B------:R-:W-:Y:S01]  /*7090*/  FFMA R3, R49.reuse, R52, R3 ;  /* 0x0000003431037223 */ /* 0x040fe20000000003 */
[C---:B------:R-:W-:Y:S01]  /*70a0*/  FFMA R7, R49.reuse, R54, R7 ;  /* 0x0000003631077223 */ /* 0x040fe20000000007 */
[C---:B------:R-:W-:Y:S01]  /*70b0*/  FFMA R4, R49.reuse, R53, R4 ;  /* 0x0000003531047223 */ /* 0x040fe20000000004 */
[----:B------:R-:W-:Y:S01]  /*70c0*/  F2FP.F16.E5M2.UNPACK_B R50, R87 ;  /* 0x00000057ff32723e */ /* 0x000fe200020004ff */
[C---:B------:R-:W-:Y:S01]  /*70d0*/  FFMA R5, R49.reuse, R56, R5 ;  /* 0x0000003831057223 */ /* 0x040fe20000000005 */
[----:B------:R-:W-:Y:S01]  /*70e0*/  FFMA R6, R49, R55, R6 ;  /* 0x0000003731067223 */ /* 0x000fe20000000006 */
[----:B------:R-:W-:Y:S01]  /*70f0*/  F2FP.SATFINITE.E5M2.F32.PACK_AB_MERGE_C R117, R7, R3, RZ ;  /* 0x000000030775723e */ /* 0x000fe200048060ff */
[C---:B------:R-:W-:Y:S01]  /*7100*/  FFMA R11, R49.reuse, R58, R11 ;  /* 0x0000003a310b7223 */ /* 0x040fe2000000000b */
[C---:B------:R-:W-:Y:S01]  /*7110*/  FFMA R8, R49.reuse, R57, R8 ;  /* 0x0000003931087223 */ /* 0x040fe20000000008 */
[----:B------:R-:W-:Y:S01]  /*7120*/  ISETP.NE.AND P0, PT, R110, RZ, PT ;  /* 0x000000ff6e00720c */ /* 0x000fe20003f05270 */
[----:B------:R-:W-:Y:S01]  /*7130*/  FFMA R9, R49, R60, R9 ;  /* 0x0000003c31097223 */ /* 0x000fe20000000009 */
[----:B------:R-:W-:Y:S01]  /*7140*/  F2FP.SATFINITE.E5M2.F32.PACK_AB_MERGE_C R116, R2, R0, R117 ;  /* 0x000000000274723e */ /* 0x000fe20004806075 */
[--C-:B------:R-:W-:Y:S01]  /*7150*/  HADD2.F32 R51, -RZ, R50.reuse.H0_H0 ;  /* 0x20000032ff337230 */ /* 0x100fe20000004100 */
[----:B------:R-:W-:Y:S01]  /*7160*/  F2FP.SATFINITE.E5M2.F32.PACK_AB_MERGE_C R117, R11, R6, RZ ;  /* 0x000000060b75723e */ /* 0x000fe200048060ff */
[----:B------:R-:W-:Y:S02]  /*7170*/  HADD2.F32 R50, -RZ, R50.H1_H1 ;  /* 0x30000032ff327230 */ /* 0x000fe40000004100 */
[C---:B------:R-:W-:Y:S01]  /*7180*/  FMUL R10, R47.reuse, R14 ;  /* 0x0000000e2f0a7220 */ /* 0x040fe20000400000 */
[----:B------:R-:W-:Y:S01]  /*7190*/  FMUL R15, R47, R15 ;  /* 0x0000000f2f0f7220 */ /* 0x000fe20000400000 */
[--C-:B------:R-:W-:Y:S01]  /*71a0*/  HADD2.F32 R63, -RZ, R65.reuse.H0_H0 ;  /* 0x20000041ff3f7230 */ /* 0x100fe20000004100 */
[----:B------:R-:W-:Y:S01]  /*71b0*/  F2FP.SATFINITE.E5M2.F32.PACK_AB_MERGE_C R117, R5, R4, R117 ;  /* 0x000000040575723e */ /* 0x000fe20004806075 */
[C---:B------:R-:W-:Y:S01]  /*71c0*/  FFMA R10, R49.reuse, R59, R10 ;  /* 0x0000003b310a7223 */ /* 0x040fe2000000000a */
[C---:B------:R-:W-:Y:S01]  /*71d0*/  FFMA R15, R49.reuse, R62, R15 ;  /* 0x0000003e310f7223 */ /* 0x040fe2000000000f */
[C---:B------:R-:W-:Y:S01]  /*71e0*/  FFMA R12, R49.reuse, R61, R12 ;  /* 0x0000003d310c7223 */ /* 0x040fe2000000000c */
[----:B------:R-:W-:Y:S01]  /*71f0*/  FFMA R13, R49, R64, R13 ;  /* 0x00000040310d7223 */ /* 0x000fe2000000000d */
[----:B------:R-:W-:Y:S02]  /*7200*/  HADD2.F32 R66, -RZ, R65.H1_H1 ;  /* 0x30000041ff427230 */ /* 0x000fe40000004100 */
[C---:B------:R-:W-:Y:S01]  /*7210*/  FMUL R14, R47.reuse, R18 ;  /* 0x000000122f0e7220 */ /* 0x040fe20000400000 */
[----:B------:R-:W-:Y:S02]  /*7220*/  HADD2.F32 R65, -RZ, R67.H0_H0 ;  /* 0x20000043ff417230 */ /* 0x000fe40000004100 */
[----:B------:R-:W-:Y:S01]  /*7230*/  FMUL R19, R47, R19 ;  /* 0x000000132f137220 */ /* 0x000fe20000400000 */
[--C-:B------:R-:W-:Y:S02]  /*7240*/  HADD2.F32 R67, -RZ, R69.reuse.H0_H0 ;  /* 0x20000045ff437230 */ /* 0x100fe40000004100 */
[----:B------:R-:W-:Y:S01]  /*7250*/  FFMA R14, R49, R63, R14 ;  /* 0x0000003f310e7223 */ /* 0x000fe2000000000e */
[----:B------:R-:W-:Y:S02]  /*7260*/  HADD2.F32 R70, -RZ, R69.H1_H1 ;  /* 0x30000045ff467230 */ /* 0x000fe40000004100 */
[----:B------:R-:W-:Y:S01]  /*7270*/  FMUL R18, R47, R22 ;  /* 0x000000162f127220 */ /* 0x000fe20000400000 */
[----:B------:R-:W-:Y:S02]  /*7280*/  HADD2.F32 R69, -RZ, R71.H0_H0 ;  /* 0x20000047ff457230 */ /* 0x000fe40000004100 */
[----:B------:R-:W-:Y:S01]  /*7290*/  FFMA R19, R49, R66, R19 ;  /* 0x0000004231137223 */ /* 0x000fe20000000013 */
[----:B------:R-:W-:Y:S01]  /*72a0*/  FMUL R23, R47, R23 ;  /* 0x000000172f177220 */ /* 0x000fe20000400000 */
[C---:B------:R-:W-:Y:S01]  /*72b0*/  FFMA R16, R49.reuse, R65, R16 ;  /* 0x0000004131107223 */ /* 0x040fe20000000010 */
[C---:B------:R-:W-:Y:S01]  /*72c0*/  FFMA R17, R49.reuse, R68, R17 ;  /* 0x0000004431117223 */ /* 0x040fe20000000011 */
        /* <DEDUP_REMOVED lines=23> */
[----:B------:R-:W-:Y:S01]  /*7440*/  F2FP.SATFINITE.E5M2.F32.PACK_AB_MERGE_C R118, R15, R10, RZ ;  /* 0x0000000a0f76723e */ /* 0x000fe200048060ff */
[----:B------:R-:W-:Y:S01]  /*7450*/  FFMA R28, R49, R51, R28 ;  /* 0x00000033311c7223 */ /* 0x000fe2000000001c */
[----:B------:R-:W-:Y:S01]  /*7460*/  F2FP.SATFINITE.E5M2.F32.PACK_AB_MERGE_C R119, R19, R14, RZ ;  /* 0x0000000e1377723e */ /* 0x000fe200048060ff */
[C---:B------:R-:W-:Y:S01]  /*7470*/  FFMA R29, R49.reuse, R50, R29 ;  /* 0x00000032311d7223 */ /* 0x040fe2000000001d */
[C---:B------:R-:W-:Y:S01]  /*7480*/  FFMA R30, R49.reuse, R77, R30 ;  /* 0x0000004d311e7223 */ /* 0x040fe2000000001e */
[----:B------:R-:W-:Y:S01]  /*7490*/  FFMA R35, R49, R52, R35 ;  /* 0x0000003431237223 */ /* 0x000fe20000000023 */
[----:B------:R-:W-:Y:S02]  /*74a0*/  F2FP.SATFINITE.E5M2.F32.PACK_AB_MERGE_C R118, R9, R8, R118 ;  /* 0x000000080976723e */ /* 0x000fe40004806076 */
[----:B------:R-:W-:Y:S02]  /*74b0*/  F2FP.SATFINITE.E5M2.F32.PACK_AB_MERGE_C R119, R13, R12, R119 ;  /* 0x0000000c0d77723e */ /* 0x000fe40004806077 */
[----:B------:R-:W-:Y:S02]  /*74c0*/  F2FP.SATFINITE.E5M2.F32.PACK_AB_MERGE_C R120, R23, R18, RZ ;  /* 0x000000121778723e */ /* 0x000fe400048060ff */
[----:B------:R-:W-:Y:S01]  /*74d0*/  F2FP.SATFINITE.E5M2.F32.PACK_AB_MERGE_C R121, R27, R22, RZ ;  /* 0x000000161b79723e */ /* 0x000fe200048060ff */
[----:B------:R1:W-:Y:S01]  /*74e0*/  STS.128 [R100+UR49+0x2400], R116 ;  /* 0x0024007464007988 */ /* 0x0003e20008000c31 */
[----:B------:R-:W-:Y:S02]  /*74f0*/  F2FP.SATFINITE.E5M2.F32.PACK_AB_MERGE_C R122, R31, R26, RZ ;  /* 0x0000001a1f7a723e */ /* 0x000fe400048060ff */
[----:B------:R-:W-:Y:S02]  /*7500*/  F2FP.SATFINITE.E5M2.F32.PACK_AB_MERGE_C R123, R35, R30, RZ ;  /* 0x0000001e237b723e */ /* 0x000fe400048060ff */
[----:B------:R-:W-:Y:S02]  /*7510*/  F2FP.SATFINITE.E5M2.F32.PACK_AB_MERGE_C R120, R17, R16, R120 ;  /* 0x000000101178723e */ /* 0x000fe40004806078 */
[----:B------:R-:W-:Y:S02]  /*7520*/  F2FP.SATFINITE.E5M2.F32.PACK_AB_MERGE_C R121, R21, R20, R121 ;  /* 0x000000141579723e */ /* 0x000fe40004806079 */
[----:B------:R-:W-:Y:S02]  /*7530*/  F2FP.SATFINITE.E5M2.F32.PACK_AB_MERGE_C R122, R25, R24, R122 ;  /* 0x00000018197a723e */ /* 0x000fe4000480607a */
[----:B------:R-:W-:Y:S02]  /*7540*/  F2FP.SATFINITE.E5M2.F32.PACK_AB_MERGE_C R123, R29, R28, R123 ;  /* 0x0000001c1d7b723e */ /* 0x000fe4000480607b */
[----:B------:R-:W-:Y:S02]  /*7550*/  LEA R32, R105, UR49, 0x3 ;  /* 0x0000003169207c11 */ /* 0x000fe4000f8e18ff */
[----:B------:R-:W-:Y:S01]  /*7560*/  @P6 SHF.L.U32 R33, R104, 0x1f, RZ ;  /* 0x0000001f68216819 */ /* 0x000fe200000006ff */
[----:B------:R1:W-:Y:S01]  /*7570*/  STS.128 [R114+0x2410], R120 ;  /* 0x0024107872007388 */ /* 0x0003e20000000c00 */
[----:B------:R-:W-:Y:S01]  /*7580*/  @!PT LDS RZ, [RZ] ;  /* 0x00000000fffff984 */ /* 0x000fe20000000800 */
[----:B------:R-:W-:Y:S01]  /*7590*/  @!PT LDS RZ, [RZ] ;  /* 0x00000000fffff984 */ /* 0x000fe20000000800 */
[----:B------:R-:W-:Y:S01]  /*75a0*/  @!PT LDS RZ, [RZ] ;  /* 0x00000000fffff984 */ /* 0x000fe20000000800 */
[----:B------:R-:W-:Y:S01]  /*75b0*/  @!PT LDS RZ, [RZ] ;  /* 0x00000000fffff984 */ /* 0x000fe20000000800 */
[----:B------:R2:W-:Y:S07]  /*75c0*/  MEMBAR.ALL.CTA ;  /* 0x0000000000007992 */ /* 0x0005ee0000008000 */
[----:B--2---:R-:W2:Y:S02]  /*75d0*/  FENCE.VIEW.ASYNC.S ;  /* 0x00000000000073c6 */ /* 0x004ea40000000000 */
[----:B--2---:R-:W-:Y:S06]  /*75e0*/  BAR.SYNC.DEFER_BLOCKING 0x1, 0x80 ;  /* 0x0042000000007b1d */ /* 0x004fec0000010000 */
[----:B------:R-:W-:Y:S05]  /*75f0*/  @P0 BRA `(.L_x_126) ;  /* 0x0000000000280947 */ /* 0x000fea0003800000 */
[----:B------:R-:W-:Y:S02]  /*7600*/  UIADD3 UR4, UPT, UPT, UR49, 0x2400, URZ ;  /* 0x0000240031047890 */ /* 0x000fe4000fffe0ff */
[----:B------:R-:W-:Y:S01]  /*7610*/  UIADD3 UR6, UP0, UPT, UR52, 0x680, URZ ;  /* 0x0000068034067890 */ /* 0x000fe2000ff1e0ff */
[----:B------:R-:W-:Y:S03]  /*7620*/  UMOV UR43, UR36 ;  /* 0x00000024002b7c82 */ /* 0x000fe60008000000 */
[----:B------:R-:W-:Y:S01]  /*7630*/  MOV R109, UR4 ;  /* 0x00000004006d7c02 */ /* 0x000fe20008000f00 */
[----:B------:R-:W-:Y:S03]  /*7640*/  UIADD3.X UR7, UPT, UPT, URZ, UR53, URZ, UP0, !UPT ;  /* 0x00000035ff077290 */ /* 0x000fe600087fe4ff */
[----:B------:R-:W-:Y:S11]  /*7650*/  R2UR UR40, R109 ;  /* 0x000000006d2872ca */ /* 0x000ff600000e0000 */
[----:B------:R-:W-:Y:S02]  /*7660*/  @!UPT UIADD3 URZ, UPT, UPT, URZ, URZ, URZ ;  /* 0x000000fffffff290 */ /* 0x000fe4000fffe0ff */
[----:B------:R2:W-:Y:S01]  /*7670*/  UTMASTG.3D [UR40], [UR6] ;  /* 0x00000028060073b5 */ /* 0x0005e20008010000 */
[----:B------:R0:W-:Y:S01]  /*7680*/  UTMACMDFLUSH ;  /* 0x00000000000079b7 */ /* 0x0001e20000000000 */
[----:B--2---:R-:W-:Y:S04]  /*7690*/  DEPBAR.LE SB0, 0x1 ;  /* 0x000080400000791a */ /* 0x004fe80000000000 */
.L_x_126:
[----:B------:R-:W-:Y:S05]  /*76a0*/  BSYNC.RECONVERGENT B0 ;  /* 0x0000000000007941 */ /* 0x000fea0003800200 */
.L_x_125:
[----:B------:R-:W-:Y:S06]  /*76b0*/  BAR.SYNC.DEFER_BLOCKING 0x1, 0x80 ;  /* 0x0042000000007b1d */ /* 0x000fec0000010000 */
[----:B------:R-:W2:Y:S01]  /*76c0*/  @P6 SYNCS.PHASECHK.TRANS64.TRYWAIT P0, [R32+URZ+0x220], R33 ;  /* 0x00022021200065a7 */ /* 0x000ea200080011ff */
[----:B------:R-:W-:Y:S01]  /*76d0*/  BSSY B1, `(.L_x_127) ;  /* 0x0000020000017945 */ /* 0x000fe20003800000 */
[----:B--2---:R-:W-:Y:S03]  /*76e0*/  @P6 SEL R115, RZ, 0x1, !P0 ;  /* 0x00000001ff736807 */ /* 0x004fe60004000000 */
[----:B------:R-:W-:Y:S05]  /*76f0*/  @!P6 BRA `(.L_x_128) ;  /* 0x000000000074e947 */ /* 0x000fea0003800000 */
[----:B------:R-:W-:Y:S01]  /*7700*/  ISETP.NE.AND P1, PT, R124, RZ, PT ;  /* 0x000000ff7c00720c */ /* 0x000fe20003f25270 */
[----:B------:R-:W-:Y:S01]  /*7710*/  BSSY B0, `(.L_x_129) ;  /* 0x0000009000007945 */ /* 0x000fe20003800000 */
[----:B------:R-:W-:Y:S11]  /*7720*/  ISETP.NE.AND P0, PT, R115, RZ, PT ;  /* 0x000000ff7300720c */ /* 0x000ff60003f05270 */
[----:B------:R-:W-:Y:S05]  /*7730*/  @P1 IMAD R0, R105, 0x1000, R100 ;  /* 0x0000100069001824 */ /* 0x000fea00078e0264 */
[----:B------:R-:W-:Y:S05]  /*7740*/  @P1 IADD3 R2, PT, PT, R0, UR49, RZ ;  /* 0x0000003100021c10 */ /* 0x000fea000fffe0ff */
[----:B------:R-:W-:Y:S01]  /*7750*/  @P1 IMAD.IADD R2, R2, 0x1, R125 ;  /* 0x0000000102021824 */ /* 0x000fe200078e027d */
[----:B------:R-:W-:Y:S06]  /*7760*/  @P0 BRA `(.L_x_130) ;  /* 0x00000000000c0947 */ /* 0x000fec0003800000 */
[----:B------:R-:W-:Y:S04]  /*7770*/  SHF.L.U32 R3, R104, 0x1f, RZ ;  /* 0x0000001f68037819 */ /* 0x000fe800000006ff */
[----:B------:R-:W2:Y:S02]  /*7780*/  SYNCS.PHASECHK.TRANS64.TRYWAIT P0, [R32+URZ+0x220], R3 ;  /* 0x00022003200075a7 */ /* 0x000ea400080011ff */
[----:B--2---:R-:W-:Y:S05]  /*7790*/  @!P0 BRA `(.L_x_131) ;  /* 0x00000020007c8947 */ /* 0x004fea0003800000 */
.L_x_130:
[----:B------:R-:W-:Y:S05]  /*77a0*/  BSYNC B0 ;  /* 0x0000000000007941 */ /* 0x000fea0003800000 */
.L_x_129:
[----:B------:R-:W-:Y:S01]  /*77b0*/  ISETP.NE.AND P0, PT, R124, RZ, PT ;  /* 0x000000ff7c00720c */ /* 0x000fe20003f05270 */
[----:B--2---:R-:W-:Y:S02]  /*77c0*/  VIADD R32, R32, 0x230 ;  /* 0x0000023020207836 */ /* 0x004fe40000000000 */
[----:B------:R-:W-:Y:S02]  /*77d0*/  IMAD.U32 R3, RZ, RZ, UR37 ;  /* 0x00000025ff037e24 */ /* 0x000fe4000f8e00ff */
[----:B------:R-:W-:Y:S03]  /*77e0*/  VIADD R105, R105, 0x1 ;  /* 0x0000000169697836 */ /* 0x000fe60000000000 */
[----:B------:R-:W-:Y:S05]  /*77f0*/  PRMT R3, R3, 0x654, R32 ;  /* 0x0000065403037816 */ /* 0x000fea0000000020 */
[----:B------:R2:W3:Y:S04]  /*7800*/  @P0 LDS.128 R80, [R0+UR49+0x400] ;  /* 0x0004003100500984 */ /* 0x0004e80008000c00 */
[----:B------:R2:W4:Y:S01]  /*7810*/  @P0 LDS.128 R84, [R2+0x410] ;  /* 0x0004100002540984 */ /* 0x0005220000000c00 */
[C---:B------:R-:W-:Y:S01]  /*7820*/  ISETP.NE.AND P0, PT, R105.reuse, 0x2, PT ;  /* 0x000000026900780c */ /* 0x040fe20003f05270 */
[----:B------:R-:W-:Y:S01]  /*7830*/  @!PT LDS RZ, [RZ] ;  /* 0x00000000fffff984 */ /* 0x000fe20000000800 */
[----:B------:R-:W-:Y:S01]  /*7840*/  @!PT LDS RZ, [RZ] ;  /* 0x00000000fffff984 */ /* 0x000fe20000000800 */
[----:B------:R-:W-:Y:S01]  /*7850*/  @!PT LDS RZ, [RZ] ;  /* 0x00000000fffff984 */ /* 0x000fe20000000800 */
[----:B------:R-:W-:Y:S01]  /*7860*/  @!PT LDS RZ, [RZ] ;  /* 0x00000000fffff984 */ /* 0x000fe20000000800 */
[----:B------:R5:W-:Y:S06]  /*7870*/  MEMBAR.ALL.CTA ;  /* 0x0000000000007992 */ /* 0x000bec0000008000 */
[----:B-----5:R-:W5:Y:S01]  /*7880*/  FENCE.VIEW.ASYNC.S ;  /* 0x00000000000073c6 */ /* 0x020f620000000000 */
[----:B------:R-:W-:Y:S01]  /*7890*/  SEL R105, R105, RZ, P0 ;  /* 0x000000ff69697207 */ /* 0x000fe20000000000 */
[----:B-----5:R5:W-:Y:S02]  /*78a0*/  SYNCS.ARRIVE.TRANS64.RED.A1T0 RZ, [R3+URZ], RZ ;  /* 0x000000ff03ff79a7 */ /* 0x020be400081004ff */
[----:B-----5:R-:W-:Y:S04]  /*78b0*/  SEL R3, RZ, 0x1, P0 ;  /* 0x00000001ff037807 */ /* 0x020fe80000000000 */
[----:B--23--:R-:W-:Y:S02]  /*78c0*/  LOP3.LUT R104, R104, R3, RZ, 0x3c, !PT ;  /* 0x0000000368687212 */ /* 0x00cfe400078e3cff */
.L_x_128:
[----:B------:R-:W-:Y:S05]  /*78d0*/  BSYNC B1 ;  /* 0x0000000000017941 */ /* 0x000fea0003800000 */
.L_x_127:
[----:B------:R-:W-:Y:S05]  /*78e0*/  VIADD R0, R48, 0x40 ;  /* 0x0000004030007836 */ /* 0x000fea0000000000 */
[----:B------:R-:W-:Y:S04]  /*78f0*/  SHF.R.U32.HI R0, RZ, 0x15, R0 ;  /* 0x00000015ff007819 */ /* 0x000fe80000011600 */
[----:B------:R-:W-:Y:S11]  /*7900*/  LOP3.LUT P0, RZ, R0, 0x3, R101, 0x48, !PT ;  /* 0x0000000300ff7812 */ /* 0x000ff60007804865 */
[----:B------:R-:W-:Y:S02]  /*7910*/  @!UPT UIADD3 URZ, UPT, UPT, URZ, URZ, URZ ;  /* 0x000000fffffff290 */ /* 0x000fe4000fffe0ff */
[----:B------:R-:W-:Y:S05]  /*7920*/  @!P0 BRA `(.L_x_132) ;  /* 0x0000000000408947 */ /* 0x000fea0003800000 */
[----:B------:R-:W2:Y:S01]  /*7930*/  LDCU.64 UR8, c[0x4][0x70] ;  /* 0x01000e00ff0877ac */ /* 0x000ea20008000a00 */
[----:B------:R-:W-:Y:S01]  /*7940*/  MOV R3, 0x0 ;  /* 0x0000000000037802 */ /* 0x000fe20000000f00 */
[----:B------:R-:W-:Y:S02]  /*7950*/  HFMA2 R12, -RZ, RZ, 0, 5.9604644775390625e-08 ;  /* 0x00000001ff0c7431 */ /* 0x000fe400000001ff */
[----:B------:R-:W-:Y:S02]  /*7960*/  IMAD.MOV.U32 R8, RZ, RZ, 0x192 ;  /* 0x00000192ff087424 */ /* 0x000fe400078e00ff */
[----:B------:R-:W-:Y:S01]  /*7970*/  IMAD.MOV.U32 R13, RZ, RZ, RZ ;  /* 0x000000ffff0d7224 */ /* 0x000fe200078e00ff */
[----:B------:R-:W3:Y:S01]  /*7980*/  LDCU.64 UR6, c[0x4][0x78] ;  /* 0x01000f00ff0677ac */ /* 0x000ee20008000a00 */
[----:B------:R-:W1:Y:S01]  /*7990*/  LDC.64 R2, c[0x4][R3] ;  /* 0x0100000003027b82 */ /* 0x000e620000000a00 */
[----:B------:R-:W5:Y:S01]  /*79a0*/  LDCU.64 UR4, c[0x4][0x10] ;  /* 0x01000200ff0477ac */ /* 0x000f620008000a00 */
[----:B--2---:R-:W-:Y:S01]  /*79b0*/  MOV R5, UR9 ;  /* 0x0000000900057c02 */ /* 0x004fe20008000f00 */
[----:B------:R-:W-:Y:S01]  /*79c0*/  IMAD.U32 R4, RZ, RZ, UR8 ;  /* 0x00000008ff047e24 */ /* 0x000fe2000f8e00ff */
[----:B---3--:R-:W-:Y:S01]  /*79d0*/  MOV R7, UR7 ;  /* 0x0000000700077c02 */ /* 0x008fe20008000f00 */
[----:B------:R-:W-:Y:S01]  /*79e0*/  IMAD.U32 R6, RZ, RZ, UR6 ;  /* 0x00000006ff067e24 */ /* 0x000fe2000f8e00ff */
[----:B-----5:R-:W-:Y:S01]  /*79f0*/  MOV R11, UR5 ;  /* 0x00000005000b7c02 */ /* 0x020fe20008000f00 */
[----:B------:R-:W-:Y:S02]  /*7a00*/  IMAD.U32 R10, RZ, RZ, UR4 ;  /* 0x00000004ff0a7e24 */ /* 0x000fe4000f8e00ff */
[----:B------:R-:W-:Y:S07]  /*7a10*/  LEPC R20, `(.L_x_132) ;  /* 0x000000001014794e */ /* 0x000fee0000000000 */
[----:B-1--4-:R-:W-:Y:S05]  /*7a20*/  CALL.ABS.NOINC R2 ;  /* 0x0000000002007343 */ /* 0x012fea0003c00000 */
.L_x_132:
[----:B------:R-:W-:Y:S01]  /*7a30*/  ISETP.NE.AND P0, PT, R110, RZ, PT ;  /* 0x000000ff6e00720c */ /* 0x000fe20003f05270 */
[----:B------:R-:W-:Y:S05]  /*7a40*/  WARPSYNC.ALL ;  /* 0x0000000000007948 */ /* 0x000fea0003800000 */
[----:B------:R-:W-:Y:S01]  /*7a50*/  R2UR UR4, R48 ;  /* 0x00000000300472ca */ /* 0x000fe200000e0000 */
[----:B------:R-:W-:Y:S01]  /*7a60*/  BSSY.RECONVERGENT B0, `(.L_x_133) ;  /* 0x000009c000007945 */ /* 0x000fe20003800200 */
[-C--:B------:R-:W-:Y:S02]  /*7a70*/  F2FP.F16.E5M2.UNPACK_B R51, R80.reuse ;  /* 0x00000050ff33723e */ /* 0x080fe400020004ff */
[----:B------:R-:W-:Y:S02]  /*7a80*/  F2FP.F16.E5M2.UNPACK_B R80, R80.H1 ;  /* 0x00000050ff50723e */ /* 0x000fe400030004ff */
[-C--:B------:R-:W-:Y:S01]  /*7a90*/  F2FP.F16.E5M2.UNPACK_B R55, R81.reuse ;  /* 0x00000051ff37723e */ /* 0x080fe200020004ff */
[--C-:B------:R-:W-:Y:S01]  /*7aa0*/  HADD2.F32 R50, -RZ, R51.reuse.H0_H0 ;  /* 0x20000033ff327230 */ /* 0x100fe20000004100 */
[----:B------:R-:W-:Y:S01]  /*7ab0*/  F2FP.F16.E5M2.UNPACK_B R81, R81.H1 ;  /* 0x00000051ff51723e */ /* 0x000fe200030004ff */
[----:B------:R-:W-:Y:S01]  /*7ac0*/  HADD2.F32 R52, -RZ, R51.H1_H1 ;  /* 0x30000033ff347230 */ /* 0x000fe20000004100 */
[-C--:B------:R-:W-:Y:S01]  /*7ad0*/  F2FP.F16.E5M2.UNPACK_B R59, R82.reuse ;  /* 0x00000052ff3b723e */ /* 0x080fe200020004ff */
[--C-:B------:R-:W-:Y:S01]  /*7ae0*/  HADD2.F32 R51, -RZ, R80.reuse.H0_H0 ;  /* 0x20000050ff337230 */ /* 0x100fe20000004100 */
[----:B------:R-:W-:Y:S01]  /*7af0*/  F2FP.F16.E5M2.UNPACK_B R82, R82.H1 ;  /* 0x00000052ff52723e */ /* 0x000fe200030004ff */
[----:B------:R-:W-:Y:S01]  /*7b00*/  LDTM.16dp32bit_t0_t15.x32 R4, tmem[UR4+0x40] ;  /* 0x00004004000479ee */ /* 0x000fe20008a80000 */
[----:B------:R-:W2:Y:S01]  /*7b10*/  LDTM.16dp32bit_t16_t31.x32 R4, tmem[UR4+0x60] ;  /* 0x00006004000479ee */ /* 0x000ea20008aa0000 */
[----:B------:R-:W-:Y:S01]  /*7b20*/  NOP ;  /* 0x0000000000007918 */ /* 0x000fe20000000000 */
[--C-:B------:R-:W-:Y:S01]  /*7b30*/  HADD2.F32 R53, -RZ, R55.reuse.H0_H0 ;  /* 0x20000037ff357230 */ /* 0x100fe20000004100 */
[----:B------:R-:W-:Y:S01]  /*7b40*/  R2UR UR5, R113 ;  /* 0x00000000710572ca */ /* 0x000fe200000e0000 */
[----:B------:R-:W-:Y:S01]  /*7b50*/  HADD2.F32 R56, -RZ, R55.H1_H1 ;  /* 0x30000037ff387230 */ /* 0x000fe20000004100 */
[----:B------:R-:W-:Y:S01]  /*7b60*/  F2FP.F16.E5M2.UNPACK_B R63, R83 ;  /* 0x00000053ff3f723e */ /* 0x000fe200020004ff */
[--C-:B------:R-:W-:Y:S01]  /*7b70*/  HADD2.F32 R57, -RZ, R59.reuse.H0_H0 ;  /* 0x2000003bff397230 */ /* 0x100fe20000004100 */
[----:B----4-:R-:W-:Y:S01]  /*7b80*/  F2FP.F16.E5M2.UNPACK_B R67, R84 ;  /* 0x00000054ff43723e */ /* 0x010fe200020004ff */
[----:B------:R-:W-:Y:S01]  /*7b90*/  HADD2.F32 R60, -RZ, R59.H1_H1 ;  /* 0x3000003bff3c7230 */ /* 0x000fe20000004100 */
[----:B------:R-:W-:Y:S01]  /*7ba0*/  F2FP.F16.E5M2.UNPACK_B R71, R85 ;  /* 0x00000055ff47723e */ /* 0x000fe200020004ff */
[--C-:B------:R-:W-:Y:S01]  /*7bb0*/  HADD2.F32 R61, -RZ, R63.reuse.H0_H0 ;  /* 0x2000003fff3d7230 */ /* 0x100fe20000004100 */
[----:B------:R-:W-:Y:S01]  /*7bc0*/  F2FP.F16.E5M2.UNPACK_B R75, R86 ;  /* 0x00000056ff4b723e */ /* 0x000fe200020004ff */
[----:B------:R-:W-:Y:S01]  /*7bd0*/  HADD2.F32 R64, -RZ, R63.H1_H1 ;  /* 0x3000003fff407230 */ /* 0x000fe20000004100 */
[----:B------:R-:W-:Y:S01]  /*7be0*/  F2FP.F16.E5M2.UNPACK_B R77, R87 ;  /* 0x00000057ff4d723e */ /* 0x000fe200020004ff */
[--C-:B------:R-:W-:Y:S01]  /*7bf0*/  HADD2.F32 R65, -RZ, R67.reuse.H0_H0 ;  /* 0x20000043ff417230 */ /* 0x100fe20000004100 */
[----:B------:R-:W-:Y:S01]  /*7c00*/  F2FP.F16.E5M2.UNPACK_B R83, R83.H1 ;  /* 0x00000053ff53723e */ /* 0x000fe200030004ff */
[----:B------:R-:W-:Y:S01]  /*7c10*/  UIADD3 UR5, UPT, UPT, UR5, 0x290, URZ ;  /* 0x0000029005057890 */ /* 0x000fe2000fffe0ff */
[----:B------:R-:W-:Y:S01]  /*7c20*/  HADD2.F32 R67, -RZ, R67.H1_H1 ;  /* 0x30000043ff437230 */ /* 0x000fe20000004100 */
[----:B------:R-:W-:Y:S01]  /*7c30*/  F2FP.F16.E5M2.UNPACK_B R84, R84.H1 ;  /* 0x00000054ff54723e */ /* 0x000fe200030004ff */
[--C-:B------:R-:W-:Y:S01]  /*7c40*/  HADD2.F32 R69, -RZ, R71.reuse.H0_H0 ;  /* 0x20000047ff457230 */ /* 0x100fe20000004100 */
[----:B------:R-:W-:Y:S01]  /*7c50*/  UPRMT UR5, UR37, 0x654, UR5 ;  /* 0x0000065425057896 */ /* 0x000fe20008000005 */
[----:B------:R-:W-:Y:S01]  /*7c60*/  HADD2.F32 R72, -RZ, R71.H1_H1 ;  /* 0x30000047ff487230 */ /* 0x000fe20000004100 */
[----:B------:R-:W-:Y:S01]  /*7c70*/  F2FP.F16.E5M2.UNPACK_B R85, R85.H1 ;  /* 0x00000055ff55723e */ /* 0x000fe200030004ff */
[--C-:B------:R-:W-:Y:S02]  /*7c80*/  HADD2.F32 R73, -RZ, R75.reuse.H0_H0 ;  /* 0x2000004bff497230 */ /* 0x100fe40000004100 */
[C---:B--2---:R-:W-:Y:S01]  /*7c90*/  FMUL R4, R47.reuse, R4 ;  /* 0x000000042f047220 */ /* 0x044fe20000400000 */
[C---:B------:R-:W-:Y:S01]  /*7ca0*/  FMUL R5, R47.reuse, R5 ;  /* 0x000000052f057220 */ /* 0x040fe20000400000 */
[C---:B------:R-:W-:Y:S01]  /*7cb0*/  FMUL R8, R47.reuse, R8 ;  /* 0x000000082f087220 */ /* 0x040fe20000400000 */
[----:B------:R-:W-:Y:S01]  /*7cc0*/  FMUL R9, R47, R9 ;  /* 0x000000092f097220 */ /* 0x000fe20000400000 */
[C---:B------:R-:W-:Y:S01]  /*7cd0*/  FFMA R4, R49.reuse, R50, R4 ;  /* 0x0000003231047223 */ /* 0x040fe20000000004 */
[----:B------:R-:W-:Y:S01]  /*7ce0*/  SYNCS.ARRIVE.TRANS64.RED.A1T0 RZ, [UR5], RZ ;  /* 0x000000ffffff79a7 */ /* 0x000fe20008100405 */
        /* <DEDUP_REMOVED lines=18> */
[--C-:B------:R-:W-:Y:S02]  /*7e10*/  HADD2.F32 R55, -RZ, R81.reuse.H0_H0 ;  /* 0x20000051ff377230 */ /* 0x100fe40000004100 */
[----:B------:R-:W-:Y:S01]  /*7e20*/  FMUL R10, R47, R10 ;  /* 0x0000000a2f0a7220 */ /* 0x000fe20000400000 */
[C---:B------:R-:W-:Y:S01]  /*7e30*/  FFMA R6, R49.reuse, R51, R6 ;  /* 0x0000003331067223 */ /* 0x040fe20000000006 */
[----:B------:R-:W-:Y:S02]  /*7e40*/  HADD2.F32 R58, -RZ, R81.H1_H1 ;  /* 0x30000051ff3a7230 */ /* 0x000fe40000004100 */
[C---:B------:R-:W-:Y:S01]  /*7e50*/  FFMA R7, R49.reuse, R54, R7 ;  /* 0x0000003631077223 */ /* 0x040fe20000000007 */
[C---:B------:R-:W-:Y:S01]  /*7e60*/  FFMA R8, R49.reuse, R53, R8 ;  /* 0x0000003531087223 */ /* 0x040fe20000000008 */
[C---:B------:R-:W-:Y:S01]  /*7e70*/  FFMA R9, R49.reuse, R56, R9 ;  /* 0x0000003831097223 */ /* 0x040fe20000000009 */
[----:B------:R-:W-:Y:S01]  /*7e80*/  FFMA R10, R49, R55, R10 ;  /* 0x00000037310a7223 */ /* 0x000fe2000000000a */
[----:B------:R-:W-:Y:S01]  /*7e90*/  HADD2.F32 R51, -RZ, R77.H0_H0 ;  /* 0x2000004dff337230 */ /* 0x000fe20000004100 */
[----:B-1----:R-:W-:Y:S01]  /*7ea0*/  F2FP.SATFINITE.E5M2.F32.PACK_AB_MERGE_C R116, R7, R6, RZ ;  /* 0x000000060774723e */ /* 0x002fe200048060ff */
[C---:B------:R-:W-:Y:S01]  /*7eb0*/  FMUL R11, R47.reuse, R11 ;  /* 0x0000000b2f0b7220 */ /* 0x040fe20000400000 */
[--C-:B------:R-:W-:Y:S02]  /*7ec0*/  HADD2.F32 R59, -RZ, R82.reuse.H0_H0 ;  /* 0x20000052ff3b7230 */ /* 0x100fe40000004100 */
[----:B------:R-:W-:Y:S01]  /*7ed0*/  FMUL R14, R47, R14 ;  /* 0x0000000e2f0e7220 */ /* 0x000fe20000400000 */
[----:B------:R-:W-:Y:S01]  /*7ee0*/  HADD2.F32 R62, -RZ, R82.H1_H1 ;  /* 0x30000052ff3e7230 */ /* 0x000fe20000004100 */
[----:B------:R-:W-:Y:S01]  /*7ef0*/  F2FP.SATFINITE.E5M2.F32.PACK_AB_MERGE_C R116, R5, R4, R116 ;  /* 0x000000040574723e */ /* 0x000fe20004806074 */
[C---:B------:R-:W-:Y:S01]  /*7f00*/  FFMA R11, R49.reuse, R58, R11 ;  /* 0x0000003a310b7223 */ /* 0x040fe2000000000b */
[C---:B------:R-:W-:Y:S01]  /*7f10*/  FFMA R12, R49.reuse, R57, R12 ;  /* 0x00000039310c7223 */ /* 0x040fe2000000000c */
[C---:B------:R-:W-:Y:S01]  /*7f20*/  FFMA R13, R49.reuse, R60, R13 ;  /* 0x0000003c310d7223 */ /* 0x040fe2000000000d */
[----:B------:R-:W-:Y:S01]  /*7f30*/  F2FP.F16.E5M2.UNPACK_B R86, R86.H1 ;  /* 0x00000056ff56723e */ /* 0x000fe200030004ff */
[----:B------:R-:W-:Y:S01]  /*7f40*/  FFMA R14, R49, R59, R14 ;  /* 0x0000003b310e7223 */ /* 0x000fe2000000000e */
[----:B------:R-:W-:Y:S01]  /*7f50*/  F2FP.SATFINITE.E5M2.F32.PACK_AB_MERGE_C R117, R11, R10, RZ ;  /* 0x0000000a0b75723e */ /* 0x000fe200048060ff */
[C---:B------:R-:W-:Y:S01]  /*7f60*/  FMUL R15, R47.reuse, R15 ;  /* 0x0000000f2f0f7220 */ /* 0x040fe20000400000 */
[--C-:B------:R-:W-:Y:S02]  /*7f70*/  HADD2.F32 R63, -RZ, R83.reuse.H0_H0 ;  /* 0x20000053ff3f7230 */ /* 0x100fe40000004100 */
[----:B------:R-:W-:Y:S01]  /*7f80*/  FMUL R18, R47, R18 ;  /* 0x000000122f127220 */ /* 0x000fe20000400000 */
[----:B------:R-:W-:Y:S01]  /*7f90*/  HADD2.F32 R66, -RZ, R83.H1_H1 ;  /* 0x30000053ff427230 */ /* 0x000fe20000004100 */
[----:B------:R-:W-:Y:S01]  /*7fa0*/  F2FP.SATFINITE.E5M2.F32.PACK_AB_MERGE_C R117, R9, R8, R117 ;  /* 0x000000080975723e */ /* 0x000fe20004806075 */
[C---:B------:R-:W-:Y:S01]  /*7fb0*/  FFMA R15, R49.reuse, R62, R15 ;  /* 0x0000003e310f7223 */ /* 0x040fe2000000000f */
[C---:B------:R-:W-:Y:S01]  /*7fc0*/  FFMA R16, R49.reuse, R61, R16 ;  /* 0x0000003d31107223 */ /* 0x040fe20000000010 */
[----:B------:R-:W-:Y:S01]  /*7fd0*/  FFMA R17, R49, R64, R17 ;  /* 0x0000004031117223 */ /* 0x000fe20000000011 */
[----:B------:R-:W-:Y:S01]  /*7fe0*/  FMUL R19, R47, R19 ;  /* 0x000000132f137220 */ /* 0x000fe20000400000 */
        /* <DEDUP_REMOVED lines=15> */
[----:B------:R-:W-:Y:S01]  /*80e0*/  F2FP.F16.E5M2.UNPACK_B R87, R87.H1 ;  /* 0x00000057ff57723e */ /* 0x000fe200030004ff */
        /* <DEDUP_REMOVED lines=32> */
[----:B------:R-:W-:Y:S03]  /*82f0*/  IADD3 R79, PT, PT, R44, 0x1, RZ ;  /* 0x000000012c4f7810 */ /* 0x000fe60007ffe0ff */
        /* <DEDUP_REMOVED lines=9> */
[----:B------:R-:W-:Y:S02]  /*8390*/  UIADD3 UR8, UP0, UPT, UR52, 0x680, URZ ;  /* 0x0000068034087890 */ /* 0x000fe4000ff1e0ff */
[----:B------:R-:W-:Y:S02]  /*83a0*/  UIADD3 UR5, UPT, UPT, UR41, 0x40, URZ ;  /* 0x0000004029057890 */ /* 0x000fe4000fffe0ff */
[----:B------:R-:W-:Y:S02]  /*83b0*/  UIADD3 UR4, UPT, UPT, UR49, 0x3400, URZ ;  /* 0x0000340031047890 */ /* 0x000fe4000fffe0ff */
[----:B------:R-:W-:Y:S01]  /*83c0*/  UIADD3.X UR9, UPT, UPT, URZ, UR53, URZ, UP0, !UPT ;  /* 0x00000035ff097290 */ /* 0x000fe200087fe4ff */
[----:B------:R-:W-:Y:S01]  /*83d0*/  UMOV UR6, UR42 ;  /* 0x0000002a00067c82 */ /* 0x000fe20008000000 */
[----:B------:R-:W-:Y:S07]  /*83e0*/  UMOV UR7, UR36 ;  /* 0x0000002400077c82 */ /* 0x000fee0008000000 */
[----:B------:R2:W-:Y:S01]  /*83f0*/  UTMASTG.3D [UR4], [UR8] ;  /* 0x00000004080073b5 */ /* 0x0005e20008010000 */
[----:B------:R0:W-:Y:S01]  /*8400*/  UTMACMDFLUSH ;  /* 0x00000000000079b7 */ /* 0x0001e20000000000 */
[----:B--2---:R-:W-:Y:S04]  /*8410*/  DEPBAR.LE SB0, 0x1 ;  /* 0x000080400000791a */ /* 0x004fe80000000000 */
.L_x_134:
[----:B------:R-:W-:Y:S05]  /*8420*/  BSYNC.RECONVERGENT B0 ;  /* 0x0000000000007941 */ /* 0x000fea0003800200 */
.L_x_133:
[----:B------:R-:W-:Y:S01]  /*8430*/  BAR.SYNC.DEFER_BLOCKING 0x1, 0x80 ;  /* 0x0042000000007b1d */ /* 0x000fe20000010000 */
[----:B------:R-:W-:Y:S01]  /*8440*/  ISETP.NE.AND P2, PT, R111, RZ, PT ;  /* 0x000000ff6f00720c */ /* 0x000fe20003f45270 */
[----:B------:R-:W-:Y:S01]  /*8450*/  IMAD.IADD R20, R43, 0x1, R94 ;  /* 0x000000012b147824 */ /* 0x000fe200078e025e */
[----:B------:R-:W-:Y:S01]  /*8460*/  ISETP.NE.AND P0, PT, R112, 0x2, PT ;  /* 0x000000027000780c */ /* 0x000fe20003f05270 */
[----:B------:R-:W-:Y:S01]  /*8470*/  IMAD.IADD R21, R45, 0x1, R96 ;  /* 0x000000012d157824 */ /* 0x000fe200078e0260 */
[----:B------:R-:W-:Y:S02]  /*8480*/  ISETP.NE.AND P1, PT, R79, 0x4, PT ;  /* 0x000000044f00780c */ /* 0x000fe40003f25270 */
[----:B------:R-:W-:Y:S02]  /*8490*/  SEL R3, RZ, 0x1, P0 ;  /* 0x00000001ff037807 */ /* 0x000fe40000000000 */
[----:B------:R-:W-:Y:S02]  /*84a0*/  SEL R0, RZ, 0x1, P1 ;  /* 0x00000001ff007807 */ /* 0x000fe40000800000 */
[----:B------:R-:W-:Y:S02]  /*84b0*/  LOP3.LUT R106, R106, R3, RZ, 0x3c, !PT ;  /* 0x000000036a6a7212 */ /* 0x000fe400078e3cff */
[----:B------:R-:W-:Y:S02]  /*84c0*/  LOP3.LUT R107, R107, R0, RZ, 0x3c, !PT ;  /* 0x000000006b6b7212 */ /* 0x000fe400078e3cff */
[----:B------:R-:W-:Y:S02]  /*84d0*/  @P2 R2UR UR36, R103 ;  /* 0x00000000672422ca */ /* 0x000fe400000e0000 */
[----:B------:R-:W-:Y:S02]  /*84e0*/  SEL R112, R112, RZ, P0 ;  /* 0x000000ff70707207 */ /* 0x000fe40000000000 */
[----:B------:R-:W-:Y:S01]  /*84f0*/  SEL R44, R79, RZ, P1 ;  /* 0x000000ff4f2c7207 */ /* 0x000fe20000800000 */
[----:B------:R-:W-:Y:S10]  /*8500*/  @P2 BRA `(.L_x_135) ;  /* 0xffffffd400f82947 */ /* 0x000ff4000383ffff */
[----:B------:R-:W-:Y:S05]  /*8510*/  EXIT ;  /* 0x000000000000794d */ /* 0x000fea0003800000 */
.L_x_20:
[----:B--2---:R2:W1:Y:S02]  /*8520*/  SYNCS.PHASECHK.TRANS64.TRYWAIT P0, [R3+URZ+0x2c0], R2 ;  /* 0x0002c002030075a7 */ /* 0x00446400080011ff */
[----:B-1----:R-:W-:Y:S05]  /*8530*/  @!P0 NANOSLEEP.SYNCS 0x989680 ;  /* 0x009896800000895d */ /* 0x002fea0003900000 */
[----:B------:R-:W1:Y:S02]  /*8540*/  @!P0 SYNCS.PHASECHK.TRANS64 P0, [R3+URZ+0x2c0], R2 ;  /* 0x0002c002030085a7 */ /* 0x000e6400080010ff */
[----:B-1----:R-:W-:Y:S05]  /*8550*/  @!P0 BRA `(.L_x_20) ;  /* 0xfffffffc00f08947 */ /* 0x002fea000383ffff */
[----:B------:R-:W-:Y:S05]  /*8560*/  BRA `(.L_x_136) ;  /* 0xffffff94000c7947 */ /* 0x000fea000383ffff */
.L_x_23:
[----:B-1----:R-:W-:-:S07]  /*8570*/  MOV R2, UR33 ;  /* 0x0000002100027c02 */ /* 0x002fce0008000f00 */
.L_x_137:
[----:B-1----:R1:W2:Y:S02]  /*8580*/  SYNCS.PHASECHK.TRANS64.TRYWAIT P0, [R2+URZ+0x110], R5 ;  /* 0x00011005020075a7 */ /* 0x0022a400080011ff */
[----:B--2---:R-:W-:Y:S05]  /*8590*/  @!P0 NANOSLEEP.SYNCS 0x989680 ;  /* 0x009896800000895d */ /* 0x004fea0003900000 */
[----:B------:R-:W2:Y:S02]  /*85a0*/  @!P0 SYNCS.PHASECHK.TRANS64 P0, [R2+URZ+0x110], R5 ;  /* 0x00011005020085a7 */ /* 0x000ea400080010ff */
[----:B--2---:R-:W-:Y:S05]  /*85b0*/  @!P0 BRA `(.L_x_137) ;  /* 0xfffffffc00f08947 */ /* 0x004fea000383ffff */
[----:B------:R-:W-:Y:S05]  /*85c0*/  BRA `(.L_x_22) ;  /* 0xffffff94005c7947 */ /* 0x000fea000383ffff */
.L_x_29:
[----:B-1----:R-:W-:-:S07]  /*85d0*/  MOV R2, UR17 ;  /* 0x0000001100027c02 */ /* 0x002fce0008000f00 */
.L_x_138:
[----:B-1----:R1:W2:Y:S02]  /*85e0*/  SYNCS.PHASECHK.TRANS64.TRYWAIT P0, [R2+URZ+0x110], R5 ;  /* 0x00011005020075a7 */ /* 0x0022a400080011ff */
[----:B--2---:R-:W-:Y:S05]  /*85f0*/  @!P0 NANOSLEEP.SYNCS 0x989680 ;  /* 0x009896800000895d */ /* 0x004fea0003900000 */
[----:B------:R-:W2:Y:S02]  /*8600*/  @!P0 SYNCS.PHASECHK.TRANS64 P0, [R2+URZ+0x110], R5 ;  /* 0x00011005020085a7 */ /* 0x000ea400080010ff */
[----:B--2---:R-:W-:Y:S05]  /*8610*/  @!P0 BRA `(.L_x_138) ;  /* 0xfffffffc00f08947 */ /* 0x004fea000383ffff */
[----:B------:R-:W-:Y:S05]  /*8620*/  BRA `(.L_x_28) ;  /* 0xffffff9800047947 */ /* 0x000fea000383ffff */
.L_x_33:
[----:B-1----:R1:W2:Y:S02]  /*8630*/  SYNCS.PHASECHK.TRANS64.TRYWAIT P0, [R2+URZ+0x250], R3 ;  /* 0x00025003020075a7 */ /* 0x0022a400080011ff */
[----:B--2---:R-:W-:Y:S05]  /*8640*/  @!P0 NANOSLEEP.SYNCS 0x989680 ;  /* 0x009896800000895d */ /* 0x004fea0003900000 */
[----:B------:R-:W2:Y:S02]  /*8650*/  @!P0 SYNCS.PHASECHK.TRANS64 P0, [R2+URZ+0x250], R3 ;  /* 0x00025003020085a7 */ /* 0x000ea400080010ff */
[----:B--2---:R-:W-:Y:S05]  /*8660*/  @!P0 BRA `(.L_x_33) ;  /* 0xfffffffc00f08947 */ /* 0x004fea000383ffff */
[----:B------:R-:W-:Y:S05]  /*8670*/  BRA `(.L_x_139) ;  /* 0xffffff9800947947 */ /* 0x000fea000383ffff */
.L_x_37:
[----:B----4-:R-:W-:-:S07]  /*8680*/  MOV R0, UR5 ;  /* 0x0000000500007c02 */ /* 0x010fce0008000f00 */
.L_x_140:
[----:B-1----:R1:W2:Y:S02]  /*8690*/  SYNCS.PHASECHK.TRANS64.TRYWAIT P0, [R0+URZ], R3 ;  /* 0x00000003000075a7 */ /* 0x0022a400080011ff */
[----:B--2---:R-:W-:Y:S05]  /*86a0*/  @!P0 NANOSLEEP.SYNCS 0x989680 ;  /* 0x009896800000895d */ /* 0x004fea0003900000 */
[----:B------:R-:W2:Y:S02]  /*86b0*/  @!P0 SYNCS.PHASECHK.TRANS64 P0, [R0+URZ], R3 ;  /* 0x00000003000085a7 */ /* 0x000ea400080010ff */
[----:B--2---:R-:W-:Y:S05]  /*86c0*/  @!P0 BRA `(.L_x_140) ;  /* 0xfffffffc00f08947 */ /* 0x004fea000383ffff */
[----:B------:R-:W-:Y:S05]  /*86d0*/  BRA `(.L_x_141) ;  /* 0xffffffa000047947 */ /* 0x000fea000383ffff */
.L_x_38:
[----:B----4-:R-:W-:-:S07]  /*86e0*/  MOV R0, UR5 ;  /* 0x0000000500007c02 */ /* 0x010fce0008000f00 */
.L_x_142:
[----:B-1----:R1:W2:Y:S02]  /*86f0*/  SYNCS.PHASECHK.TRANS64.TRYWAIT P0, [R0+URZ], R3 ;  /* 0x00000003000075a7 */ /* 0x0022a400080011ff */
[----:B--2---:R-:W-:Y:S05]  /*8700*/  @!P0 NANOSLEEP.SYNCS 0x989680 ;  /* 0x009896800000895d */ /* 0x004fea0003900000 */
[----:B------:R-:W2:Y:S02]  /*8710*/  @!P0 SYNCS.PHASECHK.TRANS64 P0, [R0+URZ], R3 ;  /* 0x00000003000085a7 */ /* 0x000ea400080010ff */
[----:B--2---:R-:W-:Y:S05]  /*8720*/  @!P0 BRA `(.L_x_142) ;  /* 0xfffffffc00f08947 */ /* 0x004fea000383ffff */
[----:B------:R-:W-:Y:S05]  /*8730*/  BRA `(.L_x_143) ;  /* 0xffffffa000107947 */ /* 0x000fea000383ffff */
.L_x_39:
[----:B----4-:R-:W-:-:S07]  /*8740*/  MOV R0, UR5 ;  /* 0x0000000500007c02 */ /* 0x010fce0008000f00 */
.L_x_144:
[----:B-1----:R1:W2:Y:S02]  /*8750*/  SYNCS.PHASECHK.TRANS64.TRYWAIT P0, [R0+URZ], R3 ;  /* 0x00000003000075a7 */ /* 0x0022a400080011ff */
[----:B--2---:R-:W-:Y:S05]  /*8760*/  @!P0 NANOSLEEP.SYNCS 0x989680 ;  /* 0x009896800000895d */ /* 0x004fea0003900000 */
[----:B------:R-:W2:Y:S02]  /*8770*/  @!P0 SYNCS.PHASECHK.TRANS64 P0, [R0+URZ], R3 ;  /* 0x00000003000085a7 */ /* 0x000ea400080010ff */
[----:B--2---:R-:W-:Y:S05]  /*8780*/  @!P0 BRA `(.L_x_144) ;  /* 0xfffffffc00f08947 */ /* 0x004fea000383ffff */
[----:B------:R-:W-:Y:S05]  /*8790*/  BRA `(.L_x_145) ;  /* 0xffffffa0001c7947 */ /* 0x000fea000383ffff */
.L_x_40:
[----:B----4-:R-:W-:-:S07]  /*87a0*/  MOV R0, UR5 ;  /* 0x0000000500007c02 */ /* 0x010fce0008000f00 */
.L_x_146:
[----:B-1----:R1:W2:Y:S02]  /*87b0*/  SYNCS.PHASECHK.TRANS64.TRYWAIT P0, [R0+URZ], R3 ;  /* 0x00000003000075a7 */ /* 0x0022a400080011ff */
[----:B--2---:R-:W-:Y:S05]  /*87c0*/  @!P0 NANOSLEEP.SYNCS 0x989680 ;  /* 0x009896800000895d */ /* 0x004fea0003900000 */
[----:B------:R-:W2:Y:S02]  /*87d0*/  @!P0 SYNCS.PHASECHK.TRANS64 P0, [R0+URZ], R3 ;  /* 0x00000003000085a7 */ /* 0x000ea400080010ff */
[----:B--2---:R-:W-:Y:S05]  /*87e0*/  @!P0 BRA `(.L_x_146) ;  /* 0xfffffffc00f08947 */ /* 0x004fea000383ffff */
[----:B------:R-:W-:Y:S05]  /*87f0*/  BRA `(.L_x_147) ;  /* 0xffffffa000287947 */ /* 0x000fea000383ffff */
.L_x_41:
[----:B----4-:R-:W-:-:S07]  /*8800*/  MOV R0, UR5 ;  /* 0x0000000500007c02 */ /* 0x010fce0008000f00 */
.L_x_148:
[----:B-1----:R1:W2:Y:S02]  /*8810*/  SYNCS.PHASECHK.TRANS64.TRYWAIT P0, [R0+URZ], R3 ;  /* 0x00000003000075a7 */ /* 0x0022a400080011ff */
[----:B--2---:R-:W-:Y:S05]  /*8820*/  @!P0 NANOSLEEP.SYNCS 0x989680 ;  /* 0x009896800000895d */ /* 0x004fea0003900000 */
[----:B------:R-:W2:Y:S02]  /*8830*/  @!P0 SYNCS.PHASECHK.TRANS64 P0, [R0+URZ], R3 ;  /* 0x00000003000085a7 */ /* 0x000ea400080010ff */
[----:B--2---:R-:W-:Y:S05]  /*8840*/  @!P0 BRA `(.L_x_148) ;  /* 0xfffffffc00f08947 */ /* 0x004fea000383ffff */
[----:B------:R-:W-:Y:S05]  /*8850*/  BRA `(.L_x_149) ;  /* 0xffffffa000347947 */ /* 0x000fea000383ffff */
.L_x_42:
[----:B----4-:R-:W-:-:S07]  /*8860*/  MOV R0, UR5 ;  /* 0x0000000500007c02 */ /* 0x010fce0008000f00 */
.L_x_150:
[----:B-1----:R1:W2:Y:S02]  /*8870*/  SYNCS.PHASECHK.TRANS64.TRYWAIT P0, [R0+URZ], R3 ;  /* 0x00000003000075a7 */ /* 0x0022a400080011ff */
[----:B--2---:R-:W-:Y:S05]  /*8880*/  @!P0 NANOSLEEP.SYNCS 0x989680 ;  /* 0x009896800000895d */ /* 0x004fea0003900000 */
[----:B------:R-:W2:Y:S02]  /*8890*/  @!P0 SYNCS.PHASECHK.TRANS64 P0, [R0+URZ], R3 ;  /* 0x00000003000085a7 */ /* 0x000ea400080010ff */
[----:B--2---:R-:W-:Y:S05]  /*88a0*/  @!P0 BRA `(.L_x_150) ;  /* 0xfffffffc00f08947 */ /* 0x004fea000383ffff */
[----:B------:R-:W-:Y:S05]  /*88b0*/  BRA `(.L_x_151) ;  /* 0xffffffa000407947 */ /* 0x000fea000383ffff */
.L_x_43:
[----:B----4-:R-:W-:-:S07]  /*88c0*/  MOV R0, UR5 ;  /* 0x0000000500007c02 */ /* 0x010fce0008000f00 */
.L_x_152:
[----:B-1----:R1:W2:Y:S02]  /*88d0*/  SYNCS.PHASECHK.TRANS64.TRYWAIT P0, [R0+URZ], R3 ;  /* 0x00000003000075a7 */ /* 0x0022a400080011ff */
[----:B--2---:R-:W-:Y:S05]  /*88e0*/  @!P0 NANOSLEEP.SYNCS 0x989680 ;  /* 0x009896800000895d */ /* 0x004fea0003900000 */
[----:B------:R-:W2:Y:S02]  /*88f0*/  @!P0 SYNCS.PHASECHK.TRANS64 P0, [R0+URZ], R3 ;  /* 0x00000003000085a7 */ /* 0x000ea400080010ff */
[----:B--2---:R-:W-:Y:S05]  /*8900*/  @!P0 BRA `(.L_x_152) ;  /* 0xfffffffc00f08947 */ /* 0x004fea000383ffff */
[----:B------:R-:W-:Y:S05]  /*8910*/  BRA `(.L_x_153) ;  /* 0xffffffa0004c7947 */ /* 0x000fea000383ffff */
.L_x_44:
[----:B----4-:R-:W-:-:S07]  /*8920*/  MOV R0, UR5 ;  /* 0x0000000500007c02 */ /* 0x010fce0008000f00 */
.L_x_154:
[----:B-1----:R1:W2:Y:S02]  /*8930*/  SYNCS.PHASECHK.TRANS64.TRYWAIT P0, [R0+URZ], R3 ;  /* 0x00000003000075a7 */ /* 0x0022a400080011ff */
[----:B--2---:R-:W-:Y:S05]  /*8940*/  @!P0 NANOSLEEP.SYNCS 0x989680 ;  /* 0x009896800000895d */ /* 0x004fea0003900000 */
[----:B------:R-:W2:Y:S02]  /*8950*/  @!P0 SYNCS.PHASECHK.TRANS64 P0, [R0+URZ], R3 ;  /* 0x00000003000085a7 */ /* 0x000ea400080010ff */
[----:B--2---:R-:W-:Y:S05]  /*8960*/  @!P0 BRA `(.L_x_154) ;  /* 0xfffffffc00f08947 */ /* 0x004fea000383ffff */
[----:B------:R-:W-:Y:S05]  /*8970*/  BRA `(.L_x_155) ;  /* 0xffffffa000587947 */ /* 0x000fea000383ffff */
.L_x_45:
[----:B----4-:R-:W-:-:S07]  /*8980*/  MOV R0, UR5 ;  /* 0x0000000500007c02 */ /* 0x010fce0008000f00 */
.L_x_156:
[----:B-1----:R1:W2:Y:S02]  /*8990*/  SYNCS.PHASECHK.TRANS64.TRYWAIT P0, [R0+URZ], R3 ;  /* 0x00000003000075a7 */ /* 0x0022a400080011ff */
[----:B--2---:R-:W-:Y:S05]  /*89a0*/  @!P0 NANOSLEEP.SYNCS 0x989680 ;  /* 0x009896800000895d */ /* 0x004fea0003900000 */
[----:B------:R-:W2:Y:S02]  /*89b0*/  @!P0 SYNCS.PHASECHK.TRANS64 P0, [R0+URZ], R3 ;  /* 0x00000003000085a7 */ /* 0x000ea400080010ff */
[----:B--2---:R-:W-:Y:S05]  /*89c0*/  @!P0 BRA `(.L_x_156) ;  /* 0xfffffffc00f08947 */ /* 0x004fea000383ffff */
[----:B------:R-:W-:Y:S05]  /*89d0*/  BRA `(.L_x_157) ;  /* 0xffffffa000647947 */ /* 0x000fea000383ffff */
.L_x_46:
[----:B----4-:R-:W-:-:S07]  /*89e0*/  MOV R0, UR5 ;  /* 0x0000000500007c02 */ /* 0x010fce0008000f00 */
.L_x_158:
[----:B-1----:R1:W2:Y:S02]  /*89f0*/  SYNCS.PHASECHK.TRANS64.TRYWAIT P0, [R0+URZ], R3 ;  /* 0x00000003000075a7 */ /* 0x0022a400080011ff */
[----:B--2---:R-:W-:Y:S05]  /*8a00*/  @!P0 NANOSLEEP.SYNCS 0x989680 ;  /* 0x009896800000895d */ /* 0x004fea0003900000 */
[----:B------:R-:W2:Y:S02]  /*8a10*/  @!P0 SYNCS.PHASECHK.TRANS64 P0, [R0+URZ], R3 ;  /* 0x00000003000085a7 */ /* 0x000ea400080010ff */
[----:B--2---:R-:W-:Y:S05]  /*8a20*/  @!P0 BRA `(.L_x_158) ;  /* 0xfffffffc00f08947 */ /* 0x004fea000383ffff */
[----:B------:R-:W-:Y:S05]  /*8a30*/  BRA `(.L_x_159) ;  /* 0xffffffa000707947 */ /* 0x000fea000383ffff */
.L_x_47:
[----:B----4-:R-:W-:-:S07]  /*8a40*/  MOV R0, UR5 ;  /* 0x0000000500007c02 */ /* 0x010fce0008000f00 */
.L_x_160:
[----:B-1----:R1:W2:Y:S02]  /*8a50*/  SYNCS.PHASECHK.TRANS64.TRYWAIT P0, [R0+URZ], R3 ;  /* 0x00000003000075a7 */ /* 0x0022a400080011ff */
[----:B--2---:R-:W-:Y:S05]  /*8a60*/  @!P0 NANOSLEEP.SYNCS 0x989680 ;  /* 0x009896800000895d */ /* 0x004fea0003900000 */
[----:B------:R-:W2:Y:S02]  /*8a70*/  @!P0 SYNCS.PHASECHK.TRANS64 P0, [R0+URZ], R3 ;  /* 0x00000003000085a7 */ /* 0x000ea400080010ff */
[----:B--2---:R-:W-:Y:S05]  /*8a80*/  @!P0 BRA `(.L_x_160) ;  /* 0xfffffffc00f08947 */ /* 0x004fea000383ffff */
[----:B------:R-:W-:Y:S05]  /*8a90*/  BRA `(.L_x_161) ;  /* 0xffffffa0007c7947 */ /* 0x000fea000383ffff */
.L_x_48:
[----:B----4-:R-:W-:-:S07]  /*8aa0*/  MOV R0, UR5 ;  /* 0x0000000500007c02 */ /* 0x010fce0008000f00 */
.L_x_162:
[----:B-1----:R1:W2:Y:S02]  /*8ab0*/  SYNCS.PHASECHK.TRANS64.TRYWAIT P0, [R0+URZ], R3 ;  /* 0x00000003000075a7 */ /* 0x0022a400080011ff */
[----:B--2---:R-:W-:Y:S05]  /*8ac0*/  @!P0 NANOSLEEP.SYNCS 0x989680 ;  /* 0x009896800000895d */ /* 0x004fea0003900000 */
[----:B------:R-:W2:Y:S02]  /*8ad0*/  @!P0 SYNCS.PHASECHK.TRANS64 P0, [R0+URZ], R3 ;  /* 0x00000003000085a7 */ /* 0x000ea400080010ff */
[----:B--2---:R-:W-:Y:S05]  /*8ae0*/  @!P0 BRA `(.L_x_162) ;  /* 0xfffffffc00f08947 */ /* 0x004fea000383ffff */
[----:B------:R-:W-:Y:S05]  /*8af0*/  BRA `(.L_x_163) ;  /* 0xffffffa000887947 */ /* 0x000fea000383ffff */
.L_x_49:
[----:B----4-:R-:W-:-:S07]  /*8b00*/  MOV R0, UR5 ;  /* 0x0000000500007c02 */ /* 0x010fce0008000f00 */
.L_x_164:
[----:B-1----:R1:W2:Y:S02]  /*8b10*/  SYNCS.PHASECHK.TRANS64.TRYWAIT P0, [R0+URZ], R3 ;  /* 0x00000003000075a7 */ /* 0x0022a400080011ff */
[----:B--2---:R-:W-:Y:S05]  /*8b20*/  @!P0 NANOSLEEP.SYNCS 0x989680 ;  /* 0x009896800000895d */ /* 0x004fea0003900000 */
[----:B------:R-:W2:Y:S02]  /*8b30*/  @!P0 SYNCS.PHASECHK.TRANS64 P0, [R0+URZ], R3 ;  /* 0x00000003000085a7 */ /* 0x000ea400080010ff */
[----:B--2---:R-:W-:Y:S05]  /*8b40*/  @!P0 BRA `(.L_x_164) ;  /* 0xfffffffc00f08947 */ /* 0x004fea000383ffff */
[----:B------:R-:W-:Y:S05]  /*8b50*/  BRA `(.L_x_165) ;  /* 0xffffffa000947947 */ /* 0x000fea000383ffff */
.L_x_50:
[----:B----4-:R-:W-:-:S07]  /*8b60*/  MOV R0, UR5 ;  /* 0x0000000500007c02 */ /* 0x010fce0008000f00 */
.L_x_166:
[----:B-1----:R1:W2:Y:S02]  /*8b70*/  SYNCS.PHASECHK.TRANS64.TRYWAIT P0, [R0+URZ], R3 ;  /* 0x00000003000075a7 */ /* 0x0022a400080011ff */
[----:B--2---:R-:W-:Y:S05]  /*8b80*/  @!P0 NANOSLEEP.SYNCS 0x989680 ;  /* 0x009896800000895d */ /* 0x004fea0003900000 */
[----:B------:R-:W2:Y:S02]  /*8b90*/  @!P0 SYNCS.PHASECHK.TRANS64 P0, [R0+URZ], R3 ;  /* 0x00000003000085a7 */ /* 0x000ea400080010ff */
[----:B--2---:R-:W-:Y:S05]  /*8ba0*/  @!P0 BRA `(.L_x_166) ;  /* 0xfffffffc00f08947 */ /* 0x004fea000383ffff */
[----:B------:R-:W-:Y:S05]  /*8bb0*/  BRA `(.L_x_167) ;  /* 0xffffffa000a07947 */ /* 0x000fea000383ffff */
.L_x_51:
[----:B----4-:R-:W-:-:S07]  /*8bc0*/  MOV R0, UR5 ;  /* 0x0000000500007c02 */ /* 0x010fce0008000f00 */
.L_x_168:
[----:B-1----:R1:W2:Y:S02]  /*8bd0*/  SYNCS.PHASECHK.TRANS64.TRYWAIT P0, [R0+URZ], R3 ;  /* 0x00000003000075a7 */ /* 0x0022a400080011ff */
[----:B--2---:R-:W-:Y:S05]  /*8be0*/  @!P0 NANOSLEEP.SYNCS 0x989680 ;  /* 0x009896800000895d */ /* 0x004fea0003900000 */
[----:B------:R-:W2:Y:S02]  /*8bf0*/  @!P0 SYNCS.PHASECHK.TRANS64 P0, [R0+URZ], R3 ;  /* 0x00000003000085a7 */ /* 0x000ea400080010ff */
[----:B--2---:R-:W-:Y:S05]  /*8c00*/  @!P0 BRA `(.L_x_168) ;  /* 0xfffffffc00f08947 */ /* 0x004fea000383ffff */
[----:B------:R-:W-:Y:S05]  /*8c10*/  BRA `(.L_x_169) ;  /* 0xffffffa000ac7947 */ /* 0x000fea000383ffff */
.L_x_52:
[----:B----4-:R-:W-:-:S07]  /*8c20*/  MOV R0, UR5 ;  /* 0x0000000500007c02 */ /* 0x010fce0008000f00 */
.L_x_170:
[----:B-1----:R1:W2:Y:S02]  /*8c30*/  SYNCS.PHASECHK.TRANS64.TRYWAIT P0, [R0+URZ], R3 ;  /* 0x00000003000075a7 */ /* 0x0022a400080011ff */
[----:B--2---:R-:W-:Y:S05]  /*8c40*/  @!P0 NANOSLEEP.SYNCS 0x989680 ;  /* 0x009896800000895d */ /* 0x004fea0003900000 */
[----:B------:R-:W2:Y:S02]  /*8c50*/  @!P0 SYNCS.PHASECHK.TRANS64 P0, [R0+URZ], R3 ;  /* 0x00000003000085a7 */ /* 0x000ea400080010ff */
[----:B--2---:R-:W-:Y:S05]  /*8c60*/  @!P0 BRA `(.L_x_170) ;  /* 0xfffffffc00f08947 */ /* 0x004fea000383ffff */
[----:B------:R-:W-:Y:S05]  /*8c70*/  BRA `(.L_x_171) ;  /* 0xffffffa000b87947 */ /* 0x000fea000383ffff */
.L_x_53:
[----:B----4-:R-:W-:-:S07]  /*8c80*/  MOV R0, UR5 ;  /* 0x0000000500007c02 */ /* 0x010fce0008000f00 */
.L_x_172:
[----:B-1----:R1:W2:Y:S02]  /*8c90*/  SYNCS.PHASECHK.TRANS64.TRYWAIT P0, [R0+URZ], R3 ;  /* 0x00000003000075a7 */ /* 0x0022a400080011ff */
[----:B--2---:R-:W-:Y:S05]  /*8ca0*/  @!P0 NANOSLEEP.SYNCS 0x989680 ;  /* 0x009896800000895d */ /* 0x004fea0003900000 */
[----:B------:R-:W2:Y:S02]  /*8cb0*/  @!P0 SYNCS.PHASECHK.TRANS64 P0, [R0+URZ], R3 ;  /* 0x00000003000085a7 */ /* 0x000ea400080010ff */
[----:B--2---:R-:W-:Y:S05]  /*8cc0*/  @!P0 BRA `(.L_x_172) ;  /* 0xfffffffc00f08947 */ /* 0x004fea000383ffff */
[----:B------:R-:W-:Y:S05]  /*8cd0*/  BRA `(.L_x_173) ;  /* 0xffffffa000c47947 */ /* 0x000fea000383ffff */
.L_x_54:
[----:B----4-:R-:W-:-:S07]  /*8ce0*/  MOV R0, UR5 ;  /* 0x0000000500007c02 */ /* 0x010fce0008000f00 */
.L_x_174:
[----:B-1----:R1:W2:Y:S02]  /*8cf0*/  SYNCS.PHASECHK.TRANS64.TRYWAIT P0, [R0+URZ], R3 ;  /* 0x00000003000075a7 */ /* 0x0022a400080011ff */
[----:B--2---:R-:W-:Y:S05]  /*8d00*/  @!P0 NANOSLEEP.SYNCS 0x989680 ;  /* 0x009896800000895d */ /* 0x004fea0003900000 */
[----:B------:R-:W2:Y:S02]  /*8d10*/  @!P0 SYNCS.PHASECHK.TRANS64 P0, [R0+URZ], R3 ;  /* 0x00000003000085a7 */ /* 0x000ea400080010ff */
[----:B--2---:R-:W-:Y:S05]  /*8d20*/  @!P0 BRA `(.L_x_174) ;  /* 0xfffffffc00f08947 */ /* 0x004fea000383ffff */
[----:B------:R-:W-:Y:S05]  /*8d30*/  BRA `(.L_x_175) ;  /* 0xffffffa000d07947 */ /* 0x000fea000383ffff */
.L_x_55:
[----:B----4-:R-:W-:-:S07]  /*8d40*/  MOV R0, UR5 ;  /* 0x0000000500007c02 */ /* 0x010fce0008000f00 */
.L_x_176:
[----:B-1----:R1:W2:Y:S02]  /*8d50*/  SYNCS.PHASECHK.TRANS64.TRYWAIT P0, [R0+URZ], R3 ;  /* 0x00000003000075a7 */ /* 0x0022a400080011ff */
[----:B--2---:R-:W-:Y:S05]  /*8d60*/  @!P0 NANOSLEEP.SYNCS 0x989680 ;  /* 0x009896800000895d */ /* 0x004fea0003900000 */
[----:B------:R-:W2:Y:S02]  /*8d70*/  @!P0 SYNCS.PHASECHK.TRANS64 P0, [R0+URZ], R3 ;  /* 0x00000003000085a7 */ /* 0x000ea400080010ff */
[----:B--2---:R-:W-:Y:S05]  /*8d80*/  @!P0 BRA `(.L_x_176) ;  /* 0xfffffffc00f08947 */ /* 0x004fea000383ffff */
[----:B------:R-:W-:Y:S05]  /*8d90*/  BRA `(.L_x_177) ;  /* 0xffffffa000dc7947 */ /* 0x000fea000383ffff */
.L_x_56:
[----:B----4-:R-:W-:-:S07]  /*8da0*/  MOV R0, UR5 ;  /* 0x0000000500007c02 */ /* 0x010fce0008000f00 */
.L_x_178:
[----:B-1----:R1:W2:Y:S02]  /*8db0*/  SYNCS.PHASECHK.TRANS64.TRYWAIT P0, [R0+URZ], R3 ;  /* 0x00000003000075a7 */ /* 0x0022a400080011ff */
[----:B--2---:R-:W-:Y:S05]  /*8dc0*/  @!P0 NANOSLEEP.SYNCS 0x989680 ;  /* 0x009896800000895d */ /* 0x004fea0003900000 */
[----:B------:R-:W2:Y:S02]  /*8dd0*/  @!P0 SYNCS.PHASECHK.TRANS64 P0, [R0+URZ], R3 ;  /* 0x00000003000085a7 */ /* 0x000ea400080010ff */
[----:B--2---:R-:W-:Y:S05]  /*8de0*/  @!P0 BRA `(.L_x_178) ;  /* 0xfffffffc00f08947 */ /* 0x004fea000383ffff */
[----:B------:R-:W-:Y:S05]  /*8df0*/  BRA `(.L_x_179) ;  /* 0xffffffa000e87947 */ /* 0x000fea000383ffff */
.L_x_57:
[----:B----4-:R-:W-:-:S07]  /*8e00*/  MOV R0, UR5 ;  /* 0x0000000500007c02 */ /* 0x010fce0008000f00 */
.L_x_180:
[----:B-1----:R1:W2:Y:S02]  /*8e10*/  SYNCS.PHASECHK.TRANS64.TRYWAIT P0, [R0+URZ], R3 ;  /* 0x00000003000075a7 */ /* 0x0022a400080011ff */
[----:B--2---:R-:W-:Y:S05]  /*8e20*/  @!P0 NANOSLEEP.SYNCS 0x989680 ;  /* 0x009896800000895d */ /* 0x004fea0003900000 */
[----:B------:R-:W2:Y:S02]  /*8e30*/  @!P0 SYNCS.PHASECHK.TRANS64 P0, [R0+URZ], R3 ;  /* 0x00000003000085a7 */ /* 0x000ea400080010ff */
[----:B--2---:R-:W-:Y:S05]  /*8e40*/  @!P0 BRA `(.L_x_180) ;  /* 0xfffffffc00f08947 */ /* 0x004fea000383ffff */
[----:B------:R-:W-:Y:S05]  /*8e50*/  BRA `(.L_x_181) ;  /* 0xffffffa000f47947 */ /* 0x000fea000383ffff */
.L_x_58:
[----:B----4-:R-:W-:-:S07]  /*8e60*/  MOV R0, UR5 ;  /* 0x0000000500007c02 */ /* 0x010fce0008000f00 */
.L_x_182:
[----:B-1----:R1:W2:Y:S02]  /*8e70*/  SYNCS.PHASECHK.TRANS64.TRYWAIT P0, [R0+URZ], R3 ;  /* 0x00000003000075a7 */ /* 0x0022a400080011ff */
[----:B--2---:R-:W-:Y:S05]  /*8e80*/  @!P0 NANOSLEEP.SYNCS 0x989680 ;  /* 0x009896800000895d */ /* 0x004fea0003900000 */
[----:B------:R-:W2:Y:S02]  /*8e90*/  @!P0 SYNCS.PHASECHK.TRANS64 P0, [R0+URZ], R3 ;  /* 0x00000003000085a7 */ /* 0x000ea400080010ff */
[----:B--2---:R-:W-:Y:S05]  /*8ea0*/  @!P0 BRA `(.L_x_182) ;  /* 0xfffffffc00f08947 */ /* 0x004fea000383ffff */
[----:B------:R-:W-:Y:S05]  /*8eb0*/  BRA `(.L_x_183) ;  /* 0xffffffa400007947 */ /* 0x000fea000383ffff */
.L_x_59:
[----:B----4-:R-:W-:-:S07]  /*8ec0*/  MOV R0, UR5 ;  /* 0x0000000500007c02 */ /* 0x010fce0008000f00 */
.L_x_184:
[----:B-1----:R1:W2:Y:S02]  /*8ed0*/  SYNCS.PHASECHK.TRANS64.TRYWAIT P0, [R0+URZ], R3 ;  /* 0x00000003000075a7 */ /* 0x0022a400080011ff */
[----:B--2---:R-:W-:Y:S05]  /*8ee0*/  @!P0 NANOSLEEP.SYNCS 0x989680 ;  /* 0x009896800000895d */ /* 0x004fea0003900000 */
[----:B------:R-:W2:Y:S02]  /*8ef0*/  @!P0 SYNCS.PHASECHK.TRANS64 P0, [R0+URZ], R3 ;  /* 0x00000003000085a7 */ /* 0x000ea400080010ff */
[----:B--2---:R-:W-:Y:S05]  /*8f00*/  @!P0 BRA `(.L_x_184) ;  /* 0xfffffffc00f08947 */ /* 0x004fea000383ffff */
[----:B------:R-:W-:Y:S05]  /*8f10*/  BRA `(.L_x_185) ;  /* 0xffffffa4000c7947 */ /* 0x000fea000383ffff */
.L_x_60:
[----:B----4-:R-:W-:-:S07]  /*8f20*/  MOV R0, UR5 ;  /* 0x0000000500007c02 */ /* 0x010fce0008000f00 */
.L_x_186:
[----:B-1----:R1:W2:Y:S02]  /*8f30*/  SYNCS.PHASECHK.TRANS64.TRYWAIT P0, [R0+URZ], R3 ;  /* 0x00000003000075a7 */ /* 0x0022a400080011ff */
[----:B--2---:R-:W-:Y:S05]  /*8f40*/  @!P0 NANOSLEEP.SYNCS 0x989680 ;  /* 0x009896800000895d */ /* 0x004fea0003900000 */
[----:B------:R-:W2:Y:S02]  /*8f50*/  @!P0 SYNCS.PHASECHK.TRANS64 P0, [R0+URZ], R3 ;  /* 0x00000003000085a7 */ /* 0x000ea400080010ff */
[----:B--2---:R-:W-:Y:S05]  /*8f60*/  @!P0 BRA `(.L_x_186) ;  /* 0xfffffffc00f08947 */ /* 0x004fea000383ffff */
[----:B------:R-:W-:Y:S05]  /*8f70*/  BRA `(.L_x_187) ;  /* 0xffffffa400187947 */ /* 0x000fea000383ffff */
.L_x_61:
[----:B----4-:R-:W-:-:S07]  /*8f80*/  MOV R0, UR5 ;  /* 0x0000000500007c02 */ /* 0x010fce0008000f00 */
.L_x_188:
[----:B-1----:R1:W2:Y:S02]  /*8f90*/  SYNCS.PHASECHK.TRANS64.TRYWAIT P0, [R0+URZ], R3 ;  /* 0x00000003000075a7 */ /* 0x0022a400080011ff */
[----:B--2---:R-:W-:Y:S05]  /*8fa0*/  @!P0 NANOSLEEP.SYNCS 0x989680 ;  /* 0x009896800000895d */ /* 0x004fea0003900000 */
[----:B------:R-:W2:Y:S02]  /*8fb0*/  @!P0 SYNCS.PHASECHK.TRANS64 P0, [R0+URZ], R3 ;  /* 0x00000003000085a7 */ /* 0x000ea400080010ff */
[----:B--2---:R-:W-:Y:S05]  /*8fc0*/  @!P0 BRA `(.L_x_188) ;  /* 0xfffffffc00f08947 */ /* 0x004fea000383ffff */
[----:B------:R-:W-:Y:S05]  /*8fd0*/  BRA `(.L_x_189) ;  /* 0xffffffa400247947 */ /* 0x000fea000383ffff */
.L_x_62:
[----:B----4-:R-:W-:-:S07]  /*8fe0*/  MOV R0, UR5 ;  /* 0x0000000500007c02 */ /* 0x010fce0008000f00 */
.L_x_190:
[----:B-1----:R1:W2:Y:S02]  /*8ff0*/  SYNCS.PHASECHK.TRANS64.TRYWAIT P0, [R0+URZ], R3 ;  /* 0x00000003000075a7 */ /* 0x0022a400080011ff */
[----:B--2---:R-:W-:Y:S05]  /*9000*/  @!P0 NANOSLEEP.SYNCS 0x989680 ;  /* 0x009896800000895d */ /* 0x004fea0003900000 */
[----:B------:R-:W2:Y:S02]  /*9010*/  @!P0 SYNCS.PHASECHK.TRANS64 P0, [R0+URZ], R3 ;  /* 0x00000003000085a7 */ /* 0x000ea400080010ff */
[----:B--2---:R-:W-:Y:S05]  /*9020*/  @!P0 BRA `(.L_x_190) ;  /* 0xfffffffc00f08947 */ /* 0x004fea000383ffff */
[----:B------:R-:W-:Y:S05]  /*9030*/  BRA `(.L_x_191) ;  /* 0xffffffa400307947 */ /* 0x000fea000383ffff */
.L_x_63:
[----:B----4-:R-:W-:-:S07]  /*9040*/  MOV R0, UR5 ;  /* 0x0000000500007c02 */ /* 0x010fce0008000f00 */
.L_x_192:
[----:B-1----:R1:W2:Y:S02]  /*9050*/  SYNCS.PHASECHK.TRANS64.TRYWAIT P0, [R0+URZ], R3 ;  /* 0x00000003000075a7 */ /* 0x0022a400080011ff */
[----:B--2---:R-:W-:Y:S05]  /*9060*/  @!P0 NANOSLEEP.SYNCS 0x989680 ;  /* 0x009896800000895d */ /* 0x004fea0003900000 */
[----:B------:R-:W2:Y:S02]  /*9070*/  @!P0 SYNCS.PHASECHK.TRANS64 P0, [R0+URZ], R3 ;  /* 0x00000003000085a7 */ /* 0x000ea400080010ff */
[----:B--2---:R-:W-:Y:S05]  /*9080*/  @!P0 BRA `(.L_x_192) ;  /* 0xfffffffc00f08947 */ /* 0x004fea000383ffff */
[----:B------:R-:W-:Y:S05]  /*9090*/  BRA `(.L_x_193) ;  /* 0xffffffa4003c7947 */ /* 0x000fea000383ffff */
.L_x_64:
[----:B----4-:R-:W-:-:S07]  /*90a0*/  MOV R0, UR5 ;  /* 0x0000000500007c02 */ /* 0x010fce0008000f00 */
.L_x_194:
[----:B-1----:R1:W2:Y:S02]  /*90b0*/  SYNCS.PHASECHK.TRANS64.TRYWAIT P0, [R0+URZ], R3 ;  /* 0x00000003000075a7 */ /* 0x0022a400080011ff */
[----:B--2---:R-:W-:Y:S05]  /*90c0*/  @!P0 NANOSLEEP.SYNCS 0x989680 ;  /* 0x009896800000895d */ /* 0x004fea0003900000 */
[----:B------:R-:W2:Y:S02]  /*90d0*/  @!P0 SYNCS.PHASECHK.TRANS64 P0, [R0+URZ], R3 ;  /* 0x00000003000085a7 */ /* 0x000ea400080010ff */
[----:B--2---:R-:W-:Y:S05]  /*90e0*/  @!P0 BRA `(.L_x_194) ;  /* 0xfffffffc00f08947 */ /* 0x004fea000383ffff */
[----:B------:R-:W-:Y:S05]  /*90f0*/  BRA `(.L_x_195) ;  /* 0xffffffa400487947 */ /* 0x000fea000383ffff */
.L_x_65:
[----:B----4-:R-:W-:-:S07]  /*9100*/  MOV R0, UR5 ;  /* 0x0000000500007c02 */ /* 0x010fce0008000f00 */
.L_x_196:
[----:B-1----:R1:W2:Y:S02]  /*9110*/  SYNCS.PHASECHK.TRANS64.TRYWAIT P0, [R0+URZ], R3 ;  /* 0x00000003000075a7 */ /* 0x0022a400080011ff */
[----:B--2---:R-:W-:Y:S05]  /*9120*/  @!P0 NANOSLEEP.SYNCS 0x989680 ;  /* 0x009896800000895d */ /* 0x004fea0003900000 */
[----:B------:R-:W2:Y:S02]  /*9130*/  @!P0 SYNCS.PHASECHK.TRANS64 P0, [R0+URZ], R3 ;  /* 0x00000003000085a7 */ /* 0x000ea400080010ff */
[----:B--2---:R-:W-:Y:S05]  /*9140*/  @!P0 BRA `(.L_x_196) ;  /* 0xfffffffc00f08947 */ /* 0x004fea000383ffff */
[----:B------:R-:W-:Y:S05]  /*9150*/  BRA `(.L_x_197) ;  /* 0xffffffa400547947 */ /* 0x000fea000383ffff */
.L_x_66:
[----:B----4-:R-:W-:-:S07]  /*9160*/  MOV R0, UR5 ;  /* 0x0000000500007c02 */ /* 0x010fce0008000f00 */
.L_x_198:
[----:B-1----:R1:W2:Y:S02]  /*9170*/  SYNCS.PHASECHK.TRANS64.TRYWAIT P0, [R0+URZ], R3 ;  /* 0x00000003000075a7 */ /* 0x0022a400080011ff */
[----:B--2---:R-:W-:Y:S05]  /*9180*/  @!P0 NANOSLEEP.SYNCS 0x989680 ;  /* 0x009896800000895d */ /* 0x004fea0003900000 */
[----:B------:R-:W2:Y:S02]  /*9190*/  @!P0 SYNCS.PHASECHK.TRANS64 P0, [R0+URZ], R3 ;  /* 0x00000003000085a7 */ /* 0x000ea400080010ff */
[----:B--2---:R-:W-:Y:S05]  /*91a0*/  @!P0 BRA `(.L_x_198) ;  /* 0xfffffffc00f08947 */ /* 0x004fea000383ffff */
[----:B------:R-:W-:Y:S05]  /*91b0*/  BRA `(.L_x_199) ;  /* 0xffffffa400607947 */ /* 0x000fea000383ffff */
.L_x_67:
[----:B----4-:R-:W-:-:S07]  /*91c0*/  MOV R0, UR5 ;  /* 0x0000000500007c02 */ /* 0x010fce0008000f00 */
.L_x_200:
[----:B-1----:R1:W2:Y:S02]  /*91d0*/  SYNCS.PHASECHK.TRANS64.TRYWAIT P0, [R0+URZ], R3 ;  /* 0x00000003000075a7 */ /* 0x0022a400080011ff */
[----:B--2---:R-:W-:Y:S05]  /*91e0*/  @!P0 NANOSLEEP.SYNCS 0x989680 ;  /* 0x009896800000895d */ /* 0x004fea0003900000 */
[----:B------:R-:W2:Y:S02]  /*91f0*/  @!P0 SYNCS.PHASECHK.TRANS64 P0, [R0+URZ], R3 ;  /* 0x00000003000085a7 */ /* 0x000ea400080010ff */
[----:B--2---:R-:W-:Y:S05]  /*9200*/  @!P0 BRA `(.L_x_200) ;  /* 0xfffffffc00f08947 */ /* 0x004fea000383ffff */
[----:B------:R-:W-:Y:S05]  /*9210*/  BRA `(.L_x_201) ;  /* 0xffffffa4006c7947 */ /* 0x000fea000383ffff */
.L_x_68:
[----:B----4-:R-:W-:-:S07]  /*9220*/  MOV R0, UR5 ;  /* 0x0000000500007c02 */ /* 0x010fce0008000f00 */
.L_x_202:
[----:B-1----:R1:W2:Y:S02]  /*9230*/  SYNCS.PHASECHK.TRANS64.TRYWAIT P0, [R0+URZ], R3 ;  /* 0x00000003000075a7 */ /* 0x0022a400080011ff */
[----:B--2---:R-:W-:Y:S05]  /*9240*/  @!P0 NANOSLEEP.SYNCS 0x989680 ;  /* 0x009896800000895d */ /* 0x004fea0003900000 */
[----:B------:R-:W2:Y:S02]  /*9250*/  @!P0 SYNCS.PHASECHK.TRANS64 P0, [R0+URZ], R3 ;  /* 0x00000003000085a7 */ /* 0x000ea400080010ff */
[----:B--2---:R-:W-:Y:S05]  /*9260*/  @!P0 BRA `(.L_x_202) ;  /* 0xfffffffc00f08947 */ /* 0x004fea000383ffff */
[----:B------:R-:W-:Y:S05]  /*9270*/  BRA `(.L_x_203) ;  /* 0xffffffa400787947 */ /* 0x000fea000383ffff */
.L_x_69:
[----:B----4-:R-:W-:-:S07]  /*9280*/  MOV R0, UR5 ;  /* 0x0000000500007c02 */ /* 0x010fce0008000f00 */
.L_x_204:
[----:B-1----:R1:W2:Y:S02]  /*9290*/  SYNCS.PHASECHK.TRANS64.TRYWAIT P0, [R0+URZ], R3 ;  /* 0x00000003000075a7 */ /* 0x0022a400080011ff */
[----:B--2---:R-:W-:Y:S05]  /*92a0*/  @!P0 NANOSLEEP.SYNCS 0x989680 ;  /* 0x009896800000895d */ /* 0x004fea0003900000 */
[----:B------:R-:W2:Y:S02]  /*92b0*/  @!P0 SYNCS.PHASECHK.TRANS64 P0, [R0+URZ], R3 ;  /* 0x00000003000085a7 */ /* 0x000ea400080010ff */
[----:B--2---:R-:W-:Y:S05]  /*92c0*/  @!P0 BRA `(.L_x_204) ;  /* 0xfffffffc00f08947 */ /* 0x004fea000383ffff */
[----:B------:R-:W-:Y:S05]  /*92d0*/  BRA `(.L_x_205) ;  /* 0xffffffa400847947 */ /* 0x000fea000383ffff */
.L_x_72:
[----:B-1----:R1:W2:Y:S02]  /*92e0*/  SYNCS.PHASECHK.TRANS64.TRYWAIT P0, [R0+URZ+0x2b0], R5 ;  /* 0x0002b005000075a7 */ /* 0x0022a400080011ff */
[----:B--2---:R-:W-:Y:S05]  /*92f0*/  @!P0 NANOSLEEP.SYNCS 0x989680 ;  /* 0x009896800000895d */ /* 0x004fea0003900000 */
[----:B------:R-:W2:Y:S02]  /*9300*/  @!P0 SYNCS.PHASECHK.TRANS64 P0, [R0+URZ+0x2b0], R5 ;  /* 0x0002b005000085a7 */ /* 0x000ea400080010ff */
[----:B--2---:R-:W-:Y:S05]  /*9310*/  @!P0 BRA `(.L_x_72) ;  /* 0xfffffffc00f08947 */ /* 0x004fea000383ffff */
[----:B------:R-:W-:Y:S05]  /*9320*/  BRA `(.L_x_206) ;  /* 0xffffffa400e07947 */ /* 0x000fea000383ffff */
.L_x_73:
[----:B------:R-:W-:-:S07]  /*9330*/  MOV R0, UR5 ;  /* 0x0000000500007c02 */ /* 0x000fce0008000f00 */
.L_x_207:
[----:B-1----:R1:W2:Y:S02]  /*9340*/  SYNCS.PHASECHK.TRANS64.TRYWAIT P0, [R0+URZ+0x260], R5 ;  /* 0x00026005000075a7 */ /* 0x0022a400080011ff */
[----:B--2---:R-:W-:Y:S05]  /*9350*/  @!P0 NANOSLEEP.SYNCS 0x989680 ;  /* 0x009896800000895d */ /* 0x004fea0003900000 */
[----:B------:R-:W2:Y:S02]  /*9360*/  @!P0 SYNCS.PHASECHK.TRANS64 P0, [R0+URZ+0x260], R5 ;  /* 0x00026005000085a7 */ /* 0x000ea400080010ff */
[----:B--2---:R-:W-:Y:S05]  /*9370*/  @!P0 BRA `(.L_x_207) ;  /* 0xfffffffc00f08947 */ /* 0x004fea000383ffff */
[----:B------:R-:W-:Y:S05]  /*9380*/  BRA `(.L_x_208) ;  /* 0xffffffa400f07947 */ /* 0x000fea000383ffff */
.L_x_74:
[----:B-1----:R1:W2:Y:S02]  /*9390*/  SYNCS.PHASECHK.TRANS64.TRYWAIT P1, [R0+URZ+0x250], R5 ;  /* 0x00025005000075a7 */ /* 0x0022a400080211ff */
[----:B--2---:R-:W-:Y:S05]  /*93a0*/  @!P1 NANOSLEEP.SYNCS 0x989680 ;  /* 0x009896800000995d */ /* 0x004fea0003900000 */
[----:B------:R-:W2:Y:S02]  /*93b0*/  @!P1 SYNCS.PHASECHK.TRANS64 P1, [R0+URZ+0x250], R5 ;  /* 0x00025005000095a7 */ /* 0x000ea400080210ff */
[----:B--2---:R-:W-:Y:S05]  /*93c0*/  @!P1 BRA `(.L_x_74) ;  /* 0xfffffffc00f09947 */ /* 0x004fea000383ffff */
[----:B------:R-:W-:Y:S05]  /*93d0*/  BRA `(.L_x_209) ;  /* 0xffffffa800207947 */ /* 0x000fea000383ffff */
.L_x_77:
[----:B------:R-:W-:-:S07]  /*93e0*/  MOV R0, UR5 ;  /* 0x0000000500007c02 */ /* 0x000fce0008000f00 */
.L_x_210:
[----:B-1----:R1:W2:Y:S02]  /*93f0*/  SYNCS.PHASECHK.TRANS64.TRYWAIT P0, [R0+URZ+0x260], R3 ;  /* 0x00026003000075a7 */ /* 0x0022a400080011ff */
[----:B--2---:R-:W-:Y:S05]  /*9400*/  @!P0 NANOSLEEP.SYNCS 0x989680 ;  /* 0x009896800000895d */ /* 0x004fea0003900000 */
[----:B------:R-:W2:Y:S02]  /*9410*/  @!P0 SYNCS.PHASECHK.TRANS64 P0, [R0+URZ+0x260], R3 ;  /* 0x00026003000085a7 */ /* 0x000ea400080010ff */
[----:B--2---:R-:W-:Y:S05]  /*9420*/  @!P0 BRA `(.L_x_210) ;  /* 0xfffffffc00f08947 */ /* 0x004fea000383ffff */
[----:B------:R-:W-:Y:S05]  /*9430*/  BRA `(.L_x_76) ;  /* 0xffffffa800747947 */ /* 0x000fea000383ffff */
.L_x_84:
[----:B-1----:R1:W2:Y:S02]  /*9440*/  SYNCS.PHASECHK.TRANS64.TRYWAIT P1, [R0+URZ+0x250], R5 ;  /* 0x00025005000075a7 */ /* 0x0022a400080211ff */
[----:B--2---:R-:W-:Y:S05]  /*9450*/  @!P1 NANOSLEEP.SYNCS 0x989680 ;  /* 0x009896800000995d */ /* 0x004fea0003900000 */
[----:B------:R-:W2:Y:S02]  /*9460*/  @!P1 SYNCS.PHASECHK.TRANS64 P1, [R0+URZ+0x250], R5 ;  /* 0x00025005000095a7 */ /* 0x000ea400080210ff */
[----:B--2---:R-:W-:Y:S05]  /*9470*/  @!P1 BRA `(.L_x_84) ;  /* 0xfffffffc00f09947 */ /* 0x004fea000383ffff */
[----:B------:R-:W-:Y:S05]  /*9480*/  BRA `(.L_x_211) ;  /* 0xffffffac00cc7947 */ /* 0x000fea000383ffff */
.L_x_85:
[----:B------:R-:W-:-:S07]  /*9490*/  MOV R3, UR9 ;  /* 0x0000000900037c02 */ /* 0x000fce0008000f00 */
.L_x_212:
[----:B-1----:R1:W2:Y:S02]  /*94a0*/  SYNCS.PHASECHK.TRANS64.TRYWAIT P0, [R3+URZ+0x290], R0 ;  /* 0x00029000030075a7 */ /* 0x0022a400080011ff */
[----:B--2---:R-:W-:Y:S05]  /*94b0*/  @!P0 NANOSLEEP.SYNCS 0x989680 ;  /* 0x009896800000895d */ /* 0x004fea0003900000 */
[----:B------:R-:W2:Y:S02]  /*94c0*/  @!P0 SYNCS.PHASECHK.TRANS64 P0, [R3+URZ+0x290], R0 ;  /* 0x00029000030085a7 */ /* 0x000ea400080010ff */
[----:B--2---:R-:W-:Y:S05]  /*94d0*/  @!P0 BRA `(.L_x_212) ;  /* 0xfffffffc00f08947 */ /* 0x004fea000383ffff */
[----:B------:R-:W-:Y:S05]  /*94e0*/  BRA `(.L_x_213) ;  /* 0xffffffb000007947 */ /* 0x000fea000383ffff */
.L_x_88:
[----:B------:R-:W-:Y:S07]  /*94f0*/  MOV R0, UR7 ;  /* 0x0000000700007c02 */ /* 0x000fee0008000f00 */
.L_x_214:
[----:B-1----:R1:W2:Y:S02]  /*9500*/  SYNCS.PHASECHK.TRANS64.TRYWAIT P0, [R0+URZ], R3 ;  /* 0x00000003000075a7 */ /* 0x0022a400080011ff */
[----:B--2---:R-:W-:Y:S05]  /*9510*/  @!P0 NANOSLEEP.SYNCS 0x989680 ;  /* 0x009896800000895d */ /* 0x004fea0003900000 */
[----:B------:R-:W2:Y:S02]  /*9520*/  @!P0 SYNCS.PHASECHK.TRANS64 P0, [R0+URZ], R3 ;  /* 0x00000003000085a7 */ /* 0x000ea400080010ff */
[----:B--2---:R-:W-:Y:S05]  /*9530*/  @!P0 BRA `(.L_x_214) ;  /* 0xfffffffc00f08947 */ /* 0x004fea000383ffff */
[----:B------:R-:W-:Y:S05]  /*9540*/  BRA `(.L_x_87) ;  /* 0xffffffb000387947 */ /* 0x000fea000383ffff */
.L_x_91:
[----:B------:R-:W-:-:S07]  /*9550*/  MOV R0, UR5 ;  /* 0x0000000500007c02 */ /* 0x000fce0008000f00 */
.L_x_215:
[----:B--2---:R2:W3:Y:S02]  /*9560*/  SYNCS.PHASECHK.TRANS64.TRYWAIT P0, [R0+URZ], R3 ;  /* 0x00000003000075a7 */ /* 0x0044e400080011ff */
[----:B---3--:R-:W-:Y:S05]  /*9570*/  @!P0 NANOSLEEP.SYNCS 0x989680 ;  /* 0x009896800000895d */ /* 0x008fea0003900000 */
[----:B------:R-:W3:Y:S02]  /*9580*/  @!P0 SYNCS.PHASECHK.TRANS64 P0, [R0+URZ], R3 ;  /* 0x00000003000085a7 */ /* 0x000ee400080010ff */
[----:B---3--:R-:W-:Y:S05]  /*9590*/  @!P0 BRA `(.L_x_215) ;  /* 0xfffffffc00f08947 */ /* 0x008fea000383ffff */
[----:B------:R-:W-:Y:S05]  /*95a0*/  BRA `(.L_x_216) ;  /* 0xffffffb000d87947 */ /* 0x000fea000383ffff */
.L_x_92:
[----:B------:R-:W-:-:S07]  /*95b0*/  MOV R0, UR5 ;  /* 0x0000000500007c02 */ /* 0x000fce0008000f00 */
.L_x_217:
[----:B--2---:R2:W3:Y:S02]  /*95c0*/  SYNCS.PHASECHK.TRANS64.TRYWAIT P0, [R0+URZ], R3 ;  /* 0x00000003000075a7 */ /* 0x0044e400080011ff */
[----:B---3--:R-:W-:Y:S05]  /*95d0*/  @!P0 NANOSLEEP.SYNCS 0x989680 ;  /* 0x009896800000895d */ /* 0x008fea0003900000 */
[----:B------:R-:W3:Y:S02]  /*95e0*/  @!P0 SYNCS.PHASECHK.TRANS64 P0, [R0+URZ], R3 ;  /* 0x00000003000085a7 */ /* 0x000ee400080010ff */
[----:B---3--:R-:W-:Y:S05]  /*95f0*/  @!P0 BRA `(.L_x_217) ;  /* 0xfffffffc00f08947 */ /* 0x008fea000383ffff */
[----:B------:R-:W-:Y:S05]  /*9600*/  BRA `(.L_x_218) ;  /* 0xffffffb000e47947 */ /* 0x000fea000383ffff */
.L_x_93:
[----:B------:R-:W-:-:S07]  /*9610*/  MOV R0, UR5 ;  /* 0x0000000500007c02 */ /* 0x000fce0008000f00 */
.L_x_219:
[----:B--2---:R2:W3:Y:S02]  /*9620*/  SYNCS.PHASECHK.TRANS64.TRYWAIT P0, [R0+URZ], R3 ;  /* 0x00000003000075a7 */ /* 0x0044e400080011ff */
[----:B---3--:R-:W-:Y:S05]  /*9630*/  @!P0 NANOSLEEP.SYNCS 0x989680 ;  /* 0x009896800000895d */ /* 0x008fea0003900000 */
[----:B------:R-:W3:Y:S02]  /*9640*/  @!P0 SYNCS.PHASECHK.TRANS64 P0, [R0+URZ], R3 ;  /* 0x00000003000085a7 */ /* 0x000ee400080010ff */
[----:B---3--:R-:W-:Y:S05]  /*9650*/  @!P0 BRA `(.L_x_219) ;  /* 0xfffffffc00f08947 */ /* 0x008fea000383ffff */
[----:B------:R-:W-:Y:S05]  /*9660*/  BRA `(.L_x_220) ;  /* 0xffffffb000f07947 */ /* 0x000fea000383ffff */
.L_x_94:
[----:B------:R-:W-:-:S07]  /*9670*/  MOV R0, UR7 ;  /* 0x0000000700007c02 */ /* 0x000fce0008000f00 */
.L_x_221:
[----:B--2---:R2:W3:Y:S02]  /*9680*/  SYNCS.PHASECHK.TRANS64.TRYWAIT P0, [R0+URZ], R3 ;  /* 0x00000003000075a7 */ /* 0x0044e400080011ff */
[----:B---3--:R-:W-:Y:S05]  /*9690*/  @!P0 NANOSLEEP.SYNCS 0x989680 ;  /* 0x009896800000895d */ /* 0x008fea0003900000 */
[----:B------:R-:W3:Y:S02]  /*96a0*/  @!P0 SYNCS.PHASECHK.TRANS64 P0, [R0+URZ], R3 ;  /* 0x00000003000085a7 */ /* 0x000ee400080010ff */
[----:B---3--:R-:W-:Y:S05]  /*96b0*/  @!P0 BRA `(.L_x_221) ;  /* 0xfffffffc00f08947 */ /* 0x008fea000383ffff */
[----:B------:R-:W-:Y:S05]  /*96c0*/  BRA `(.L_x_222) ;  /* 0xffffffb000fc7947 */ /* 0x000fea000383ffff */
.L_x_99:
[----:B--2---:R2:W3:Y:S02]  /*96d0*/  SYNCS.PHASECHK.TRANS64.TRYWAIT P0, [R0+URZ+0x250], R3 ;  /* 0x00025003000075a7 */ /* 0x0044e400080011ff */
[----:B---3--:R-:W-:Y:S05]  /*96e0*/  @!P0 NANOSLEEP.SYNCS 0x989680 ;  /* 0x009896800000895d */ /* 0x008fea0003900000 */
[----:B------:R-:W3:Y:S02]  /*96f0*/  @!P0 SYNCS.PHASECHK.TRANS64 P0, [R0+URZ+0x250], R3 ;  /* 0x00025003000085a7 */ /* 0x000ee400080010ff */
[----:B---3--:R-:W-:Y:S05]  /*9700*/  @!P0 BRA `(.L_x_99) ;  /* 0xfffffffc00f08947 */ /* 0x008fea000383ffff */
[----:B------:R-:W-:Y:S05]  /*9710*/  BRA `(.L_x_223) ;  /* 0xffffffb800007947 */ /* 0x000fea000383ffff */
.L_x_102:
[----:B------:R-:W-:Y:S07]  /*9720*/  MOV R0, UR7 ;  /* 0x0000000700007c02 */ /* 0x000fee0008000f00 */
.L_x_224:
[----:B--2---:R2:W3:Y:S02]  /*9730*/  SYNCS.PHASECHK.TRANS64.TRYWAIT P0, [R0+URZ+0x248], R3 ;  /* 0x00024803000075a7 */ /* 0x0044e400080011ff */
[----:B---3--:R-:W-:Y:S05]  /*9740*/  @!P0 NANOSLEEP.SYNCS 0x989680 ;  /* 0x009896800000895d */ /* 0x008fea0003900000 */
[----:B------:R-:W3:Y:S02]  /*9750*/  @!P0 SYNCS.PHASECHK.TRANS64 P0, [R0+URZ+0x248], R3 ;  /* 0x00024803000085a7 */ /* 0x000ee400080010ff */
[----:B---3--:R-:W-:Y:S05]  /*9760*/  @!P0 BRA `(.L_x_224) ;  /* 0xfffffffc00f08947 */ /* 0x008fea000383ffff */
[----:B------:R-:W-:Y:S05]  /*9770*/  BRA `(.L_x_101) ;  /* 0xffffffb800e07947 */ /* 0x000fea000383ffff */
.L_x_105:
[----:B--2---:R-:W-:Y:S07]  /*9780*/  MOV R3, UR7 ;  /* 0x0000000700037c02 */ /* 0x004fee0008000f00 */
.L_x_225:
[----:B-1----:R1:W2:Y:S02]  /*9790*/  SYNCS.PHASECHK.TRANS64.TRYWAIT P0, [R3+URZ+0x230], R12 ;  /* 0x0002300c030075a7 */ /* 0x0022a400080011ff */
[----:B--2---:R-:W-:Y:S05]  /*97a0*/  @!P0 NANOSLEEP.SYNCS 0x989680 ;  /* 0x009896800000895d */ /* 0x004fea0003900000 */
[----:B------:R-:W2:Y:S02]  /*97b0*/  @!P0 SYNCS.PHASECHK.TRANS64 P0, [R3+URZ+0x230], R12 ;  /* 0x0002300c030085a7 */ /* 0x000ea400080010ff */
[----:B--2---:R-:W-:Y:S05]  /*97c0*/  @!P0 BRA `(.L_x_225) ;  /* 0xfffffffc00f08947 */ /* 0x004fea000383ffff */
[----:B------:R-:W-:Y:S05]  /*97d0*/  BRA `(.L_x_226) ;  /* 0xffffffbc00587947 */ /* 0x000fea000383ffff */
.L_x_106:
[----:B------:R-:W-:Y:S07]  /*97e0*/  MOV R3, UR7 ;  /* 0x0000000700037c02 */ /* 0x000fee0008000f00 */
.L_x_227:
[----:B-1----:R1:W2:Y:S02]  /*97f0*/  SYNCS.PHASECHK.TRANS64.TRYWAIT P0, [R3+URZ+0x238], R12 ;  /* 0x0002380c030075a7 */ /* 0x0022a400080011ff */
[----:B--2---:R-:W-:Y:S05]  /*9800*/  @!P0 NANOSLEEP.SYNCS 0x989680 ;  /* 0x009896800000895d */ /* 0x004fea0003900000 */
[----:B------:R-:W2:Y:S02]  /*9810*/  @!P0 SYNCS.PHASECHK.TRANS64 P0, [R3+URZ+0x238], R12 ;  /* 0x0002380c030085a7 */ /* 0x000ea400080010ff */
[----:B--2---:R-:W-:Y:S05]  /*9820*/  @!P0 BRA `(.L_x_227) ;  /* 0xfffffffc00f08947 */ /* 0x004fea000383ffff */
[----:B------:R-:W-:Y:S05]  /*9830*/  BRA `(.L_x_228) ;  /* 0xffffffbc00d87947 */ /* 0x000fea000383ffff */
.L_x_108:
[----:B------:R-:W-:-:S07]  /*9840*/  MOV R0, UR7 ;  /* 0x0000000700007c02 */ /* 0x000fce0008000f00 */
.L_x_229:
[----:B-1----:R1:W3:Y:S02]  /*9850*/  SYNCS.PHASECHK.TRANS64.TRYWAIT P0, [R0+URZ+0x230], R3 ;  /* 0x00023003000075a7 */ /* 0x0022e400080011ff */
[----:B---3--:R-:W-:Y:S05]  /*9860*/  @!P0 NANOSLEEP.SYNCS 0x989680 ;  /* 0x009896800000895d */ /* 0x008fea0003900000 */
[----:B------:R-:W3:Y:S02]  /*9870*/  @!P0 SYNCS.PHASECHK.TRANS64 P0, [R0+URZ+0x230], R3 ;  /* 0x00023003000085a7 */ /* 0x000ee400080010ff */
[----:B---3--:R-:W-:Y:S05]  /*9880*/  @!P0 BRA `(.L_x_229) ;  /* 0xfffffffc00f08947 */ /* 0x008fea000383ffff */
[----:B------:R-:W-:Y:S05]  /*9890*/  BRA `(.L_x_230) ;  /* 0xffffffc000487947 */ /* 0x000fea000383ffff */
.L_x_110:
[----:B--2---:R2:W4:Y:S02]  /*98a0*/  SYNCS.PHASECHK.TRANS64.TRYWAIT P0, [R0+URZ+0x250], R3 ;  /* 0x00025003000075a7 */ /* 0x00452400080011ff */
[----:B----4-:R-:W-:Y:S05]  /*98b0*/  @!P0 NANOSLEEP.SYNCS 0x989680 ;  /* 0x009896800000895d */ /* 0x010fea0003900000 */
[----:B------:R-:W4:Y:S02]  /*98c0*/  @!P0 SYNCS.PHASECHK.TRANS64 P0, [R0+URZ+0x250], R3 ;  /* 0x00025003000085a7 */ /* 0x000f2400080010ff */
[----:B----4-:R-:W-:Y:S05]  /*98d0*/  @!P0 BRA `(.L_x_110) ;  /* 0xfffffffc00f08947 */ /* 0x010fea000383ffff */
[----:B------:R-:W-:Y:S05]  /*98e0*/  BRA `(.L_x_231) ;  /* 0xffffffc400147947 */ /* 0x000fea000383ffff */
.L_x_121:
[----:B-1----:R1:W3:Y:S02]  /*98f0*/  SYNCS.PHASECHK.TRANS64.TRYWAIT P1, [R0+URZ+0x220], R3 ;  /* 0x00022003000075a7 */ /* 0x0022e400080211ff */
[----:B---3--:R-:W-:Y:S05]  /*9900*/  @!P1 NANOSLEEP.SYNCS 0x989680 ;  /* 0x009896800000995d */ /* 0x008fea0003900000 */
[----:B------:R-:W3:Y:S02]  /*9910*/  @!P1 SYNCS.PHASECHK.TRANS64 P1, [R0+URZ+0x220], R3 ;  /* 0x00022003000095a7 */ /* 0x000ee400080210ff */
[----:B---3--:R-:W-:Y:S05]  /*9920*/  @!P1 BRA `(.L_x_121) ;  /* 0xfffffffc00f09947 */ /* 0x008fea000383ffff */
[----:B------:R-:W-:Y:S05]  /*9930*/  BRA `(.L_x_120) ;  /* 0xffffffd0002c7947 */ /* 0x000fea000383ffff */
.L_x_123:
[----:B-1----:R1:W4:Y:S02]  /*9940*/  SYNCS.PHASECHK.TRANS64.TRYWAIT P0, [R113+URZ+0x270], R2 ;  /* 0x00027002710075a7 */ /* 0x00232400080011ff */
[----:B----4-:R-:W-:Y:S05]  /*9950*/  @!P0 NANOSLEEP.SYNCS 0x989680 ;  /* 0x009896800000895d */ /* 0x010fea0003900000 */
[----:B------:R-:W4:Y:S02]  /*9960*/  @!P0 SYNCS.PHASECHK.TRANS64 P0, [R113+URZ+0x270], R2 ;  /* 0x00027002710085a7 */ /* 0x000f2400080010ff */
[----:B----4-:R-:W-:Y:S05]  /*9970*/  @!P0 BRA `(.L_x_123) ;  /* 0xfffffffc00f08947 */ /* 0x010fea000383ffff */
[----:B------:R-:W-:Y:S05]  /*9980*/  BRA `(.L_x_122) ;  /* 0xffffffd000807947 */ /* 0x000fea000383ffff */
.L_x_131:
[----:B--2---:R2:W3:Y:S02]  /*9990*/  SYNCS.PHASECHK.TRANS64.TRYWAIT P0, [R32+URZ+0x220], R3 ;  /* 0x00022003200075a7 */ /* 0x0044e400080011ff */
[----:B---3--:R-:W-:Y:S05]  /*99a0*/  @!P0 NANOSLEEP.SYNCS 0x989680 ;  /* 0x009896800000895d */ /* 0x008fea0003900000 */
[----:B------:R-:W3:Y:S02]  /*99b0*/  @!P0 SYNCS.PHASECHK.TRANS64 P0, [R32+URZ+0x220], R3 ;  /* 0x00022003200085a7 */ /* 0x000ee400080010ff */
[----:B---3--:R-:W-:Y:S05]  /*99c0*/  @!P0 BRA `(.L_x_131) ;  /* 0xfffffffc00f08947 */ /* 0x008fea000383ffff */
[----:B------:R-:W-:Y:S05]  /*99d0*/  BRA `(.L_x_130) ;  /* 0xffffffdc00707947 */ /* 0x000fea000383ffff */
        .weak           $__internal_0_$__cuda_sm10x_tcgen05_guardrail_trap_col_being_dealloced_not_returned_by_alloc
        .type           $__internal_0_$__cuda_sm10x_tcgen05_guardrail_trap_col_being_dealloced_not_returned_by_alloc,@function
        .size           $__internal_0_$__cuda_sm10x_tcgen05_guardrail_trap_col_being_dealloced_not_returned_by_alloc,($__internal_1_$__cuda_sm10x_tcgen05_guardrail_trap_phase_invalid_during_alloc - $__internal_0_$__cuda_sm10x_tcgen05_guardrail_trap_col_being_dealloced_not_returned_by_alloc)
$__internal_0_$__cuda_sm10x_tcgen05_guardrail_trap_col_being_dealloced_not_returned_by_alloc:
[----:B------:R-:W-:Y:S05]  /*99e0*/  BPT.TRAP 0x1 ;  /* 0x000000040000795c */ /* 0x000fea0000300000 */
[----:B------:R-:W-:-:S04]  /*99f0*/  HFMA2 R3, -RZ, RZ, 0, 0 ;  /* 0x00000000ff037431 */ /* 0x000fc800000001ff */
[----:B------:R-:W-:Y:S05]  /*9a00*/  RET.REL.NODEC R2 `(_ZN7cutlass13device_kernelINS_4gemm6kernel13GemmUniversalIN4cute5tupleIJiiiiEEENS1_10collective13CollectiveMmaINS1_35MainloopSm100TmaUmmaWarpSpecializedILi34ELi2ELi4ENS5_IJNS4_1CILi1EEESB_SB_EEEEENS5_IJNSA_ILi64EEENSA_ILi128EEENSA_ILi32EEEEEENS_12float_e5m2_tENS5_IJlSB_lEEESI_SJ_NS4_8TiledMMAINS4_8MMA_AtomIJNS4_10MMA_TraitsINS4_19SM100_MMA_F8F6F4_SSEJSI_SI_fSE_SF_NS4_17integral_constantINS4_4UMMA5MajorELSQ_0EEESR_NSO_INSP_7ScaleInELSS_0EEEST_EEEEEENS4_6LayoutISC_NS5_IJNSA_ILi0EEESX_SX_EEEEENS5_IJNS4_10UnderscoreES10_S10_EEEEENS4_13SM90_TMA_LOADENS4_14ComposedLayoutINS4_7SwizzleILi1ELi4ELi3EEENS4_18smem_ptr_flag_bitsILi8EEENSW_INS5_IJNSA_ILi8EEESG_EEENS5_IJSG_SB_EEEEEEEvNS4_8identityES13_S1D_vS1E_EENS_8epilogue10collective18CollectiveEpilogueINS1G_23Sm100TmaWarpSpecializedILi2ELi2ELi32ELb0ELb0EEEJSH_NS5_IJNSW_ISE_SB_EES1L_EEESI_SJ_SI_SJ_NS1G_6fusion15FusionCallbacksIS1K_NS1N_17LinearCombinationISI_fSI_fLNS_15FloatRoundStyleE2EEESH_S1M_JEEENS4_5SM1004TMEM4LOAD26SM100_TMEM_LOAD_16dp32b32xES13_NS14_INS15_ILi2ELi4ELi3EEES18_NSW_INS5_IJS19_SE_EEENS5_IJSE_SB_EEEEEEENS4_39AutoVectorizingCopyWithAssumedAlignmentILi128EEENS4_14SM90_TMA_STOREES21_S23_S23_EEEvvEEEEvNT_6ParamsE) ;  /* 0xffffff64027c7950 */ /* 0x000fea0003c3ffff */
        .weak           $__internal_1_$__cuda_sm10x_tcgen05_guardrail_trap_phase_invalid_during_alloc
        .type           $__internal_1_$__cuda_sm10x_tcgen05_guardrail_trap_phase_invalid_during_alloc,@function
        .size           $__internal_1_$__cuda_sm10x_tcgen05_guardrail_trap_phase_invalid_during_alloc,($__internal_2_$__cuda_sm10x_tcgen05_guardrail_trap_unallocated_columns_being_dealloced - $__internal_1_$__cuda_sm10x_tcgen05_guardrail_trap_phase_invalid_during_alloc)
$__internal_1_$__cuda_sm10x_tcgen05_guardrail_trap_phase_invalid_during_alloc:
[----:B------:R-:W-:Y:S05]  /*9a10*/  BPT.TRAP 0x1 ;  /* 0x000000040000795c */ /* 0x000fea0000300000 */
[----:B------:R-:W-:-:S04]  /*9a20*/  MOV R3, 0x0 ;  /* 0x0000000000037802 */ /* 0x000fc80000000f00 */
[----:B------:R-:W-:Y:S05]  /*9a30*/  RET.REL.NODEC R2 `(_ZN7cutlass13device_kernelINS_4gemm6kernel13GemmUniversalIN4cute5tupleIJiiiiEEENS1_10collective13CollectiveMmaINS1_35MainloopSm100TmaUmmaWarpSpecializedILi34ELi2ELi4ENS5_IJNS4_1CILi1EEESB_SB_EEEEENS5_IJNSA_ILi64EEENSA_ILi128EEENSA_ILi32EEEEEENS_12float_e5m2_tENS5_IJlSB_lEEESI_SJ_NS4_8TiledMMAINS4_8MMA_AtomIJNS4_10MMA_TraitsINS4_19SM100_MMA_F8F6F4_SSEJSI_SI_fSE_SF_NS4_17integral_constantINS4_4UMMA5MajorELSQ_0EEESR_NSO_INSP_7ScaleInELSS_0EEEST_EEEEEENS4_6LayoutISC_NS5_IJNSA_ILi0EEESX_SX_EEEEENS5_IJNS4_10UnderscoreES10_S10_EEEEENS4_13SM90_TMA_LOADENS4_14ComposedLayoutINS4_7SwizzleILi1ELi4ELi3EEENS4_18smem_ptr_flag_bitsILi8EEENSW_INS5_IJNSA_ILi8EEESG_EEENS5_IJSG_SB_EEEEEEEvNS4_8identityES13_S1D_vS1E_EENS_8epilogue10collective18CollectiveEpilogueINS1G_23Sm100TmaWarpSpecializedILi2ELi2ELi32ELb0ELb0EEEJSH_NS5_IJNSW_ISE_SB_EES1L_EEESI_SJ_SI_SJ_NS1G_6fusion15FusionCallbacksIS1K_NS1N_17LinearCombinationISI_fSI_fLNS_15FloatRoundStyleE2EEESH_S1M_JEEENS4_5SM1004TMEM4LOAD26SM100_TMEM_LOAD_16dp32b32xES13_NS14_INS15_ILi2ELi4ELi3EEES18_NSW_INS5_IJS19_SE_EEENS5_IJSE_SB_EEEEEEENS4_39AutoVectorizingCopyWithAssumedAlignmentILi128EEENS4_14SM90_TMA_STOREES21_S23_S23_EEEvvEEEEvNT_6ParamsE) ;  /* 0xffffff6402707950 */ /* 0x000fea0003c3ffff */
        .weak           $__internal_2_$__cuda_sm10x_tcgen05_guardrail_trap_unallocated_columns_being_dealloced
        .type           $__internal_2_$__cuda_sm10x_tcgen05_guardrail_trap_unallocated_columns_being_dealloced,@function
        .size           $__internal_2_$__cuda_sm10x_tcgen05_guardrail_trap_unallocated_columns_being_dealloced,(.L_x_233 - $__internal_2_$__cuda_sm10x_tcgen05_guardrail_trap_unallocated_columns_being_dealloced)
$__internal_2_$__cuda_sm10x_tcgen05_guardrail_trap_unallocated_columns_being_dealloced:
[----:B------:R-:W-:Y:S05]  /*9a40*/  BPT.TRAP 0x1 ;  /* 0x000000040000795c */ /* 0x000fea0000300000 */
[----:B------:R-:W-:-:S04]  /*9a50*/  HFMA2 R3, -RZ, RZ, 0, 0 ;  /* 0x00000000ff037431 */ /* 0x000fc800000001ff */
[----:B------:R-:W-:Y:S05]  /*9a60*/  RET.REL.NODEC R2 `(_ZN7cutlass13device_kernelINS_4gemm6kernel13GemmUniversalIN4cute5tupleIJiiiiEEENS1_10collective13CollectiveMmaINS1_35MainloopSm100TmaUmmaWarpSpecializedILi34ELi2ELi4ENS5_IJNS4_1CILi1EEESB_SB_EEEEENS5_IJNSA_ILi64EEENSA_ILi128EEENSA_ILi32EEEEEENS_12float_e5m2_tENS5_IJlSB_lEEESI_SJ_NS4_8TiledMMAINS4_8MMA_AtomIJNS4_10MMA_TraitsINS4_19SM100_MMA_F8F6F4_SSEJSI_SI_fSE_SF_NS4_17integral_constantINS4_4UMMA5MajorELSQ_0EEESR_NSO_INSP_7ScaleInELSS_0EEEST_EEEEEENS4_6LayoutISC_NS5_IJNSA_ILi0EEESX_SX_EEEEENS5_IJNS4_10UnderscoreES10_S10_EEEEENS4_13SM90_TMA_LOADENS4_14ComposedLayoutINS4_7SwizzleILi1ELi4ELi3EEENS4_18smem_ptr_flag_bitsILi8EEENSW_INS5_IJNSA_ILi8EEESG_EEENS5_IJSG_SB_EEEEEEEvNS4_8identityES13_S1D_vS1E_EENS_8epilogue10collective18CollectiveEpilogueINS1G_23Sm100TmaWarpSpecializedILi2ELi2ELi32ELb0ELb0EEEJSH_NS5_IJNSW_ISE_SB_EES1L_EEESI_SJ_SI_SJ_NS1G_6fusion15FusionCallbacksIS1K_NS1N_17LinearCombinationISI_fSI_fLNS_15FloatRoundStyleE2EEESH_S1M_JEEENS4_5SM1004TMEM4LOAD26SM100_TMEM_LOAD_16dp32b32xES13_NS14_INS15_ILi2ELi4ELi3EEES18_NSW_INS5_IJS19_SE_EEENS5_IJSE_SB_EEEEEEENS4_39AutoVectorizingCopyWithAssumedAlignmentILi128EEENS4_14SM90_TMA_STOREES21_S23_S23_EEEvvEEEEvNT_6ParamsE) ;  /* 0xffffff6402647950 */ /* 0x000fea0003c3ffff */
.L_x_232:
[----:B------:R-:W-:-:S00]  /*9a70*/  BRA `(.L_x_232) ;  /* 0xfffffffc00fc7947 */ /* 0x000fc0000383ffff */
[----:B------:R-:W-:-:S00]  /*9a80*/  NOP ;  /* 0x0000000000007918 */ /* 0x000fc00000000000 */
[----:B------:R-:W-:-:S00]  /*9a90*/  NOP ;  /* 0x0000000000007918 */ /* 0x000fc00000000000 */
[----:B------:R-:W-:-:S00]  /*9aa0*/  NOP ;  /* 0x0000000000007918 */ /* 0x000fc00000000000 */
[----:B------:R-:W-:-:S00]  /*9ab0*/  NOP ;  /* 0x0000000000007918 */ /* 0x000fc00000000000 */
[----:B------:R-:W-:-:S00]  /*9ac0*/  NOP ;  /* 0x0000000000007918 */ /* 0x000fc00000000000 */
[----:B------:R-:W-:-:S00]  /*9ad0*/  NOP ;  /* 0x0000000000007918 */ /* 0x000fc00000000000 */
[----:B------:R-:W-:-:S00]  /*9ae0*/  NOP ;  /* 0x0000000000007918 */ /* 0x000fc00000000000 */
[----:B------:R-:W-:-:S00]  /*9af0*/  NOP ;  /* 0x0000000000007918 */ /* 0x000fc00000000000 */
.L_x_233:


//--------------------- .nv.global.init           --------------------------
	.section	.nv.global.init,"aw",@progbits
.nv.global.init:
	.type		$str$27,@object
	.size		$str$27,($str$28 - $str$27)
$str$27:
        /*0000*/ 	.byte	0x28, 0x61, 0x64, 0x64, 0x72, 0x65, 0x73, 0x73, 0x20, 0x26, 0x20, 0x6d, 0x61, 0x73, 0x6b, 0x29
        /*0010*/ 	.byte	0x20, 0x3d, 0x3d, 0x20, 0x30, 0x00
	.type		$str$28,@object
	.size		$str$28,($str$26 - $str$28)
$str$28:
        /*0016*/ 	.byte	0x2f, 0x74, 0x6d, 0x70, 0x2f, 0x63, 0x75, 0x74, 0x6c, 0x61, 0x73, 0x73, 0x5f, 0x73, 0x77, 0x65
        /*0026*/ 	.byte	0x65, 0x70, 0x5f, 0x73, 0x72, 0x63, 0x2f, 0x69, 0x6e, 0x63, 0x6c, 0x75, 0x64, 0x65, 0x2f, 0x63
        /*0036*/ 	.byte	0x75, 0x74, 0x65, 0x2f, 0x70, 0x6f, 0x69, 0x6e, 0x74, 0x65, 0x72, 0x5f, 0x66, 0x6c, 0x61, 0x67
        /*0046*/ 	.byte	0x67, 0x65, 0x64, 0x2e, 0x68, 0x70, 0x70, 0x00
	.type		$str$26,@object
	.size		$str$26,($str$25 - $str$26)
$str$26:
        /*004e*/ 	.byte	0x2f, 0x74, 0x6d, 0x70, 0x2f, 0x63, 0x75, 0x74, 0x6c, 0x61, 0x73, 0x73, 0x5f, 0x73, 0x77, 0x65
        /*005e*/ 	.byte	0x65, 0x70, 0x5f, 0x73, 0x72, 0x63, 0x2f, 0x69, 0x6e, 0x63, 0x6c, 0x75, 0x64, 0x65, 0x2f, 0x63
        /*006e*/ 	.byte	0x75, 0x74, 0x65, 0x2f, 0x61, 0x74, 0x6f, 0x6d, 0x2f, 0x63, 0x6f, 0x70, 0x79, 0x5f, 0x74, 0x72
        /*007e*/ 	.byte	0x61, 0x69, 0x74, 0x73, 0x5f, 0x73, 0x6d, 0x31, 0x30, 0x30, 0x2e, 0x68, 0x70, 0x70, 0x00
	.type		$str$25,@object
	.size		$str$25,(__unnamed_1 - $str$25)
$str$25:
        /*008d*/ 	.byte	0x28, 0x28, 0x75, 0x69, 0x6e, 0x74, 0x33, 0x32, 0x5f, 0x74, 0x28, 0x74, 0x68, 0x72, 0x65, 0x61
        /*009d*/ 	.byte	0x64, 0x49, 0x64, 0x78, 0x2e, 0x78, 0x29, 0x20, 0x2f, 0x20, 0x33, 0x32, 0x29, 0x20, 0x25, 0x20
        /*00ad*/ 	.byte	0x34, 0x29, 0x20, 0x3d, 0x3d, 0x20, 0x28, 0x28, 0x28, 0x74, 0x6d, 0x65, 0x6d, 0x5f, 0x61, 0x64
        /*00bd*/ 	.byte	0x64, 0x72, 0x20, 0x3e, 0x3e, 0x20, 0x31, 0x36, 0x29, 0x20, 0x2f, 0x20, 0x33, 0x32, 0x29, 0x20
        /*00cd*/ 	.byte	0x25, 0x20, 0x34, 0x29, 0x00
	.type		__unnamed_1,@object
	.size		__unnamed_1,(__unnamed_2 - __unnamed_1)
__unnamed_1:
        /*00d2*/ 	.byte	0x61, 0x75, 0x74, 0x6f, 0x20, 0x63, 0x75, 0x74, 0x65, 0x3a, 0x3a, 0x61, 0x73, 0x5f, 0x70, 0x6f
        /* <DEDUP_REMOVED lines=24> */
        /*0262*/ 	.byte	0x3c, 0x34, 0x30, 0x39, 0x36, 0x3e, 0x3e, 0x3e, 0x3e, 0x5d, 0x00
	.type		__unnamed_2,@object
	.size		__unnamed_2,(.L_2 - __unnamed_2)
__unnamed_2:
        /* <DEDUP_REMOVED lines=40> */
        /*04ed*/ 	.byte	0x74, 0x65, 0x3a, 0x3a, 0x43, 0x3c, 0x30, 0x3e, 0x3e, 0x3e, 0x3e, 0x5d, 0x00
.L_2:


//--------------------- .nv.shared._ZN7cutlass13device_kernelINS_4gemm6kernel13GemmUniversalIN4cute5tupleIJiiiiEEENS1_10collective13CollectiveMmaINS1_35MainloopSm100TmaUmmaWarpSpecializedILi34ELi2ELi4ENS5_IJNS4_1CILi1EEESB_SB_EEEEENS5_IJNSA_ILi64EEENSA_ILi128EEENSA_ILi32EEEEEENS_12float_e5m2_tENS5_IJlSB_lEEESI_SJ_NS4_8TiledMMAINS4_8MMA_AtomIJNS4_10MMA_TraitsINS4_19SM100_MMA_F8F6F4_SSEJSI_SI_fSE_SF_NS4_17integral_constantINS4_4UMMA5MajorELSQ_0EEESR_NSO_INSP_7ScaleInELSS_0EEEST_EEEEEENS4_6LayoutISC_NS5_IJNSA_ILi0EEESX_SX_EEEEENS5_IJNS4_10UnderscoreES10_S10_EEEEENS4_13SM90_TMA_LOADENS4_14ComposedLayoutINS4_7SwizzleILi1ELi4ELi3EEENS4_18smem_ptr_flag_bitsILi8EEENSW_INS5_IJNSA_ILi8EEESG_EEENS5_IJSG_SB_EEEEEEEvNS4_8identityES13_S1D_vS1E_EENS_8epilogue10collective18CollectiveEpilogueINS1G_23Sm100TmaWarpSpecializedILi2ELi2ELi32ELb0ELb0EEEJSH_NS5_IJNSW_ISE_SB_EES1L_EEESI_SJ_SI_SJ_NS1G_6fusion15FusionCallbacksIS1K_NS1N_17LinearCombinationISI_fSI_fLNS_15FloatRoundStyleE2EEESH_S1M_JEEENS4_5SM1004TMEM4LOAD26SM100_TMEM_LOAD_16dp32b32xES13_NS14_INS15_ILi2ELi4ELi3EEES18_NSW_INS5_IJS19_SE_EEENS5_IJSE_SB_EEEEEEENS4_39AutoVectorizingCopyWithAssumedAlignmentILi128EEENS4_14SM90_TMA_STOREES21_S23_S23_EEEvvEEEEvNT_6ParamsE --------------------------
	.section	.nv.shared._ZN7cutlass13device_kernelINS_4gemm6kernel13GemmUniversalIN4cute5tupleIJiiiiEEENS1_10collective13CollectiveMmaINS1_35MainloopSm100TmaUmmaWarpSpecializedILi34ELi2ELi4ENS5_IJNS4_1CILi1EEESB_SB_EEEEENS5_IJNSA_ILi64EEENSA_ILi128EEENSA_ILi32EEEEEENS_12float_e5m2_tENS5_IJlSB_lEEESI_SJ_NS4_8TiledMMAINS4_8MMA_AtomIJNS4_10MMA_TraitsINS4_19SM100_MMA_F8F6F4_SSEJSI_SI_fSE_SF_NS4_17integral_constantINS4_4UMMA5MajorELSQ_0EEESR_NSO_INSP_7ScaleInELSS_0EEEST_EEEEEENS4_6LayoutISC_NS5_IJNSA_ILi0EEESX_SX_EEEEENS5_IJNS4_10UnderscoreES10_S10_EEEEENS4_13SM90_TMA_LOADENS4_14ComposedLayoutINS4_7SwizzleILi1ELi4ELi3EEENS4_18smem_ptr_flag_bitsILi8EEENSW_INS5_IJNSA_ILi8EEESG_EEENS5_IJSG_SB_EEEEEEEvNS4_8identityES13_S1D_vS1E_EENS_8epilogue10collective18CollectiveEpilogueINS1G_23Sm100TmaWarpSpecializedILi2ELi2ELi32ELb0ELb0EEEJSH_NS5_IJNSW_ISE_SB_EES1L_EEESI_SJ_SI_SJ_NS1G_6fusion15FusionCallbacksIS1K_NS1N_17LinearCombinationISI_fSI_fLNS_15FloatRoundStyleE2EEESH_S1M_JEEENS4_5SM1004TMEM4LOAD26SM100_TMEM_LOAD_16dp32b32xES13_NS14_INS15_ILi2ELi4ELi3EEES18_NSW_INS5_IJS19_SE_EEENS5_IJSE_SB_EEEEEEENS4_39AutoVectorizingCopyWithAssumedAlignmentILi128EEENS4_14SM90_TMA_STOREES21_S23_S23_EEEvvEEEEvNT_6ParamsE,"aw",@nobits
	.sectionflags	@""
	.align	16
	.zero		1024


//--------------------- .nv.shared.reserved.0     --------------------------
	.section	.nv.shared.reserved.0,"aw",@nobits
	.weak		__nv_reservedSMEM_offset_0_alias
	.size		__nv_reservedSMEM_offset_0_alias, 0, 64
	.other		__nv_reservedSMEM_offset_0_alias,@"STO_CUDA_RESERVED_SHARED STV_DEFAULT"
__nv_reservedSMEM_offset_0_alias:
	.zero		0
.nv.shared.reserved.0:
	.zero		64
	.weak		__nv_reservedSMEM_tcgen05_partition
	.type		__nv_reservedSMEM_tcgen05_partition,@object
	.size		__nv_reservedSMEM_tcgen05_partition,(.L_0 - __nv_reservedSMEM_tcgen05_partition)
__nv_reservedSMEM_tcgen05_partition:
	.zero		32
.L_0:


//--------------------- .nv.global                --------------------------
	.section	.nv.global,"aw",@nobits
.nv.global:
	.type		_ZN40_INTERNAL_9e60e6b7_4_k_cu_8e79a894_230914cute1_E,@object
	.size		_ZN40_INTERNAL_9e60e6b7_4_k_cu_8e79a894_230914cute1_E,(_ZN40_INTERNAL_9e60e6b7_4_k_cu_8e79a894_230914cuda3std3__45__cpo6cbeginE - _ZN40_INTERNAL_9e60e6b7_4_k_cu_8e79a894_230914cute1_E)
_ZN40_INTERNAL_9e60e6b7_4_k_cu_8e79a894_230914cute1_E:
	.zero		1
	.type		_ZN40_INTERNAL_9e60e6b7_4_k_cu_8e79a894_230914cuda3std3__45__cpo6cbeginE,@object
	.size		_ZN40_INTERNAL_9e60e6b7_4_k_cu_8e79a894_230914cuda3std3__45__cpo6cbeginE,(_ZN40_INTERNAL_9e60e6b7_4_k_cu_8e79a894_230914cuda3std3__48in_placeE - _ZN40_INTERNAL_9e60e6b7_4_k_cu_8e79a894_230914cuda3std3__45__cpo6cbeginE)
_ZN40_INTERNAL_9e60e6b7_4_k_cu_8e79a894_230914cuda3std3__45__cpo6cbeginE:
	.zero		1
	.type		_ZN40_INTERNAL_9e60e6b7_4_k_cu_8e79a894_230914cuda3std3__48in_placeE,@object
	.size		_ZN40_INTERNAL_9e60e6b7_4_k_cu_8e79a894_230914cuda3std3__48in_placeE,(_ZN40_INTERNAL_9e60e6b7_4_k_cu_8e79a894_230914cuda3std6ranges3__45__cpo9iter_moveE - _ZN40_INTERNAL_9e60e6b7_4_k_cu_8e79a894_230914cuda3std3__48in_placeE)
_ZN40_INTERNAL_9e60e6b7_4_k_cu_8e79a894_230914cuda3std3__48in_placeE:
	.zero		1
	.type		_ZN40_INTERNAL_9e60e6b7_4_k_cu_8e79a894_230914cuda3std6ranges3__45__cpo9iter_moveE,@object
	.size		_ZN40_INTERNAL_9e60e6b7_4_k_cu_8e79a894_230914cuda3std6ranges3__45__cpo9iter_moveE,(_ZN40_INTERNAL_9e60e6b7_4_k_cu_8e79a894_230914cuda3std3__45__cpo5beginE - _ZN40_INTERNAL_9e60e6b7_4_k_cu_8e79a894_230914cuda3std6ranges3__45__cpo9iter_moveE)
_ZN40_INTERNAL_9e60e6b7_4_k_cu_8e79a894_230914cuda3std6ranges3__45__cpo9iter_moveE:
	.zero		1
	.type		_ZN40_INTERNAL_9e60e6b7_4_k_cu_8e79a894_230914cuda3std3__45__cpo5beginE,@object
	.size		_ZN40_INTERNAL_9e60e6b7_4_k_cu_8e79a894_230914cuda3std3__45__cpo5beginE,(_ZN40_INTERNAL_9e60e6b7_4_k_cu_8e79a894_230914cuda3std3__442_GLOBAL__N__9e60e6b7_4_k_cu_8e79a894_230916ignoreE - _ZN40_INTERNAL_9e60e6b7_4_k_cu_8e79a894_230914cuda3std3__45__cpo5beginE)
_ZN40_INTERNAL_9e60e6b7_4_k_cu_8e79a894_230914cuda3std3__45__cpo5beginE:
	.zero		1
	.type		_ZN40_INTERNAL_9e60e6b7_4_k_cu_8e79a894_230914cuda3std3__442_GLOBAL__N__9e60e6b7_4_k_cu_8e79a894_230916ignoreE,@object
	.size		_ZN40_INTERNAL_9e60e6b7_4_k_cu_8e79a894_230914cuda3std3__442_GLOBAL__N__9e60e6b7_4_k_cu_8e79a894_230916ignoreE,(_ZN40_INTERNAL_9e60e6b7_4_k_cu_8e79a894_230914cute7productE - _ZN40_INTERNAL_9e60e6b7_4_k_cu_8e79a894_230914cuda3std3__442_GLOBAL__N__9e60e6b7_4_k_cu_8e79a894_230916ignoreE)
_ZN40_INTERNAL_9e60e6b7_4_k_cu_8e79a894_230914cuda3std3__442_GLOBAL__N__9e60e6b7_4_k_cu_8e79a894_230916ignoreE:
	.zero		1
	.type		_ZN40_INTERNAL_9e60e6b7_4_k_cu_8e79a894_230914cute7productE,@object
	.size		_ZN40_INTERNAL_9e60e6b7_4_k_cu_8e79a894_230914cute7productE,(_ZN40_INTERNAL_9e60e6b7_4_k_cu_8e79a894_230914cuda3std3__45__cpo3endE - _ZN40_INTERNAL_9e60e6b7_4_k_cu_8e79a894_230914cute7productE)
_ZN40_INTERNAL_9e60e6b7_4_k_cu_8e79a894_230914cute7productE:
	.zero		1
	.type		_ZN40_INTERNAL_9e60e6b7_4_k_cu_8e79a894_230914cuda3std3__45__cpo3endE,@object
	.size		_ZN40_INTERNAL_9e60e6b7_4_k_cu_8e79a894_230914cuda3std3__45__cpo3endE,(_ZN40_INTERNAL_9e60e6b7_4_k_cu_8e79a894_230914cuda3std3__419piecewise_constructE - _ZN40_INTERNAL_9e60e6b7_4_k_cu_8e79a894_230914cuda3std3__45__cpo3endE)
_ZN40_INTERNAL_9e60e6b7_4_k_cu_8e79a894_230914cuda3std3__45__cpo3endE:
	.zero		1
	.type		_ZN40_INTERNAL_9e60e6b7_4_k_cu_8e79a894_230914cuda3std3__419piecewise_constructE,@object
	.size		_ZN40_INTERNAL_9e60e6b7_4_k_cu_8e79a894_230914cuda3std3__419piecewise_constructE,(_ZN40_INTERNAL_9e60e6b7_4_k_cu_8e79a894_230914cuda3std3__45__cpo4cendE - _ZN40_INTERNAL_9e60e6b7_4_k_cu_8e79a894_230914cuda3std3__419piecewise_constructE)
_ZN40_INTERNAL_9e60e6b7_4_k_cu_8e79a894_230914cuda3std3__419piecewise_constructE:
	.zero		1
	.type		_ZN40_INTERNAL_9e60e6b7_4_k_cu_8e79a894_230914cuda3std3__45__cpo4cendE,@object
	.size		_ZN40_INTERNAL_9e60e6b7_4_k_cu_8e79a894_230914cuda3std3__45__cpo4cendE,(_ZN40_INTERNAL_9e60e6b7_4_k_cu_8e79a894_230914cuda3std6ranges3__45__cpo4swapE - _ZN40_INTERNAL_9e60e6b7_4_k_cu_8e79a894_230914cuda3std3__45__cpo4cendE)
_ZN40_INTERNAL_9e60e6b7_4_k_cu_8e79a894_230914cuda3std3__45__cpo4cendE:
	.zero		1
	.type		_ZN40_INTERNAL_9e60e6b7_4_k_cu_8e79a894_230914cuda3std6ranges3__45__cpo4swapE,@object
	.size		_ZN40_INTERNAL_9e60e6b7_4_k_cu_8e79a894_230914cuda3std6ranges3__45__cpo4swapE,(.L_10 - _ZN40_INTERNAL_9e60e6b7_4_k_cu_8e79a894_230914cuda3std6ranges3__45__cpo4swapE)
_ZN40_INTERNAL_9e60e6b7_4_k_cu_8e79a894_230914cuda3std6ranges3__45__cpo4swapE:
	.zero		1
.L_10:


//--------------------- .nv.constant0._ZN7cutlass13device_kernelINS_4gemm6kernel13GemmUniversalIN4cute5tupleIJiiiiEEENS1_10collective13CollectiveMmaINS1_35MainloopSm100TmaUmmaWarpSpecializedILi34ELi2ELi4ENS5_IJNS4_1CILi1EEESB_SB_EEEEENS5_IJNSA_ILi64EEENSA_ILi128EEENSA_ILi32EEEEEENS_12float_e5m2_tENS5_IJlSB_lEEESI_SJ_NS4_8TiledMMAINS4_8MMA_AtomIJNS4_10MMA_TraitsINS4_19SM100_MMA_F8F6F4_SSEJSI_SI_fSE_SF_NS4_17integral_constantINS4_4UMMA5MajorELSQ_0EEESR_NSO_INSP_7ScaleInELSS_0EEEST_EEEEEENS4_6LayoutISC_NS5_IJNSA_ILi0EEESX_SX_EEEEENS5_IJNS4_10UnderscoreES10_S10_EEEEENS4_13SM90_TMA_LOADENS4_14ComposedLayoutINS4_7SwizzleILi1ELi4ELi3EEENS4_18smem_ptr_flag_bitsILi8EEENSW_INS5_IJNSA_ILi8EEESG_EEENS5_IJSG_SB_EEEEEEEvNS4_8identityES13_S1D_vS1E_EENS_8epilogue10collective18CollectiveEpilogueINS1G_23Sm100TmaWarpSpecializedILi2ELi2ELi32ELb0ELb0EEEJSH_NS5_IJNSW_ISE_SB_EES1L_EEESI_SJ_SI_SJ_NS1G_6fusion15FusionCallbacksIS1K_NS1N_17LinearCombinationISI_fSI_fLNS_15FloatRoundStyleE2EEESH_S1M_JEEENS4_5SM1004TMEM4LOAD26SM100_TMEM_LOAD_16dp32b32xES13_NS14_INS15_ILi2ELi4ELi3EEES18_NSW_INS5_IJS19_SE_EEENS5_IJSE_SB_EEEEEEENS4_39AutoVectorizingCopyWithAssumedAlignmentILi128EEENS4_14SM90_TMA_STOREES21_S23_S23_EEEvvEEEEvNT_6ParamsE --------------------------
	.section	.nv.constant0._ZN7cutlass13device_kernelINS_4gemm6kernel13GemmUniversalIN4cute5tupleIJiiiiEEENS1_10collective13CollectiveMmaINS1_35MainloopSm100TmaUmmaWarpSpecializedILi34ELi2ELi4ENS5_IJNS4_1CILi1EEESB_SB_EEEEENS5_IJNSA_ILi64EEENSA_ILi128EEENSA_ILi32EEEEEENS_12float_e5m2_tENS5_IJlSB_lEEESI_SJ_NS4_8TiledMMAINS4_8MMA_AtomIJNS4_10MMA_TraitsINS4_19SM100_MMA_F8F6F4_SSEJSI_SI_fSE_SF_NS4_17integral_constantINS4_4UMMA5MajorELSQ_0EEESR_NSO_INSP_7ScaleInELSS_0EEEST_EEEEEENS4_6LayoutISC_NS5_IJNSA_ILi0EEESX_SX_EEEEENS5_IJNS4_10UnderscoreES10_S10_EEEEENS4_13SM90_TMA_LOADENS4_14ComposedLayoutINS4_7SwizzleILi1ELi4ELi3EEENS4_18smem_ptr_flag_bitsILi8EEENSW_INS5_IJNSA_ILi8EEESG_EEENS5_IJSG_SB_EEEEEEEvNS4_8identityES13_S1D_vS1E_EENS_8epilogue10collective18CollectiveEpilogueINS1G_23Sm100TmaWarpSpecializedILi2ELi2ELi32ELb0ELb0EEEJSH_NS5_IJNSW_ISE_SB_EES1L_EEESI_SJ_SI_SJ_NS1G_6fusion15FusionCallbacksIS1K_NS1N_17LinearCombinationISI_fSI_fLNS_15FloatRoundStyleE2EEESH_S1M_JEEENS4_5SM1004TMEM4LOAD26SM100_TMEM_LOAD_16dp32b32xES13_NS14_INS15_ILi2ELi4ELi3EEES18_NSW_INS5_IJS19_SE_EEENS5_IJSE_SB_EEEEEEENS4_39AutoVectorizingCopyWithAssumedAlignmentILi128EEENS4_14SM90_TMA_STOREES21_S23_S23_EEEvvEEEEvNT_6ParamsE,"a",@progbits
	.sectionflags	@""
	.align	4
.nv.constant0._ZN7cutlass13device_kernelINS_4gemm6kernel13GemmUniversalIN4cute5tupleIJiiiiEEENS1_10collective13CollectiveMmaINS1_35MainloopSm100TmaUmmaWarpSpecializedILi34ELi2ELi4ENS5_IJNS4_1CILi1EEESB_SB_EEEEENS5_IJNSA_ILi64EEENSA_ILi128EEENSA_ILi32EEEEEENS_12float_e5m2_tENS5_IJlSB_lEEESI_SJ_NS4_8TiledMMAINS4_8MMA_AtomIJNS4_10MMA_TraitsINS4_19SM100_MMA_F8F6F4_SSEJSI_SI_fSE_SF_NS4_17integral_constantINS4_4UMMA5MajorELSQ_0EEESR_NSO_INSP_7ScaleInELSS_0EEEST_EEEEEENS4_6LayoutISC_NS5_IJNSA_ILi0EEESX_SX_EEEEENS5_IJNS4_10UnderscoreES10_S10_EEEEENS4_13SM90_TMA_LOADENS4_14ComposedLayoutINS4_7SwizzleILi1ELi4ELi3EEENS4_18smem_ptr_flag_bitsILi8EEENSW_INS5_IJNSA_ILi8EEESG_EEENS5_IJSG_SB_EEEEEEEvNS4_8identityES13_S1D_vS1E_EENS_8epilogue10collective18CollectiveEpilogueINS1G_23Sm100TmaWarpSpecializedILi2ELi2ELi32ELb0ELb0EEEJSH_NS5_IJNSW_ISE_SB_EES1L_EEESI_SJ_SI_SJ_NS1G_6fusion15FusionCallbacksIS1K_NS1N_17LinearCombinationISI_fSI_fLNS_15FloatRoundStyleE2EEESH_S1M_JEEENS4_5SM1004TMEM4LOAD26SM100_TMEM_LOAD_16dp32b32xES13_NS14_INS15_ILi2ELi4ELi3EEES18_NSW_INS5_IJS19_SE_EEENS5_IJSE_SB_EEEEEEENS4_39AutoVectorizingCopyWithAssumedAlignmentILi128EEENS4_14SM90_TMA_STOREES21_S23_S23_EEEvvEEEEvNT_6ParamsE:
	.zero		2944


//--------------------- SYMBOLS --------------------------

	.type		.nv.reservedSmem.offset0,@object
	.size		.nv.reservedSmem.offset0,0x4
	.type		.nv.reservedSmem.cap,@object
	.size		.nv.reservedSmem.cap,0x4
	.type		__assertfail,@function
